//
// Generated by NVIDIA NVVM Compiler
//
// Compiler Build ID: CL-36424714
// Cuda compilation tools, release 13.0, V13.0.88
// Based on NVVM 20.0.0
//

.version 9.0
.target sm_100
.address_size 64

	// .globl	_Z6mmult1PfS_S_i
.extern .shared .align 16 .b8 cb[];

.visible .entry _Z6mmult1PfS_S_i(
	.param .u64 .ptr .align 1 _Z6mmult1PfS_S_i_param_0,
	.param .u64 .ptr .align 1 _Z6mmult1PfS_S_i_param_1,
	.param .u64 .ptr .align 1 _Z6mmult1PfS_S_i_param_2,
	.param .u32 _Z6mmult1PfS_S_i_param_3
)
{
	.reg .pred 	%p<10>;
	.reg .b32 	%r<37>;
	.reg .b32 	%f<68>;
	.reg .b64 	%rd<60>;

	ld.param.u64 	%rd13, [_Z6mmult1PfS_S_i_param_1];
	ld.param.u64 	%rd14, [_Z6mmult1PfS_S_i_param_2];
	ld.param.u32 	%r17, [_Z6mmult1PfS_S_i_param_3];
	cvta.to.global.u64 	%rd1, %rd14;
	cvta.to.global.u64 	%rd2, %rd13;
	mov.u32 	%r18, %ctaid.x;
	mov.u32 	%r19, %ntid.x;
	mov.u32 	%r20, %tid.x;
	mad.lo.s32 	%r1, %r18, %r19, %r20;
	mov.u32 	%r2, %ctaid.y;
	setp.lt.s32 	%p1, %r17, 1;
	mov.f32 	%f67, 0f00000000;
	@%p1 bra 	$L__BB0_12;
	mul.lo.s32 	%r3, %r17, %r2;
	and.b32  	%r4, %r17, 7;
	setp.lt.u32 	%p2, %r17, 8;
	mov.f32 	%f67, 0f00000000;
	mov.b32 	%r35, 0;
	@%p2 bra 	$L__BB0_4;
	and.b32  	%r22, %r17, 2147483640;
	neg.s32 	%r33, %r22;
	mul.wide.u32 	%rd3, %r17, 28;
	mul.wide.u32 	%rd4, %r17, 24;
	mul.wide.u32 	%rd5, %r17, 16;
	mul.wide.u32 	%rd6, %r17, 12;
	mul.wide.u32 	%rd7, %r17, 8;
	mul.wide.u32 	%rd15, %r3, 4;
	add.s64 	%rd16, %rd15, %rd1;
	add.s64 	%rd59, %rd16, 16;
	mul.wide.u32 	%rd9, %r17, 4;
	mov.f32 	%f67, 0f00000000;
	mov.u32 	%r32, %r1;
$L__BB0_3:
	.pragma "nounroll";
	and.b32  	%r35, %r17, 2147483640;
	mul.wide.s32 	%rd17, %r32, 4;
	add.s64 	%rd18, %rd2, %rd17;
	ld.global.f32 	%f17, [%rd18];
	ld.global.f32 	%f18, [%rd59+-16];
	fma.rn.f32 	%f19, %f17, %f18, %f67;
	add.s64 	%rd19, %rd18, %rd9;
	ld.global.f32 	%f20, [%rd19];
	ld.global.f32 	%f21, [%rd59+-12];
	fma.rn.f32 	%f22, %f20, %f21, %f19;
	add.s64 	%rd20, %rd18, %rd7;
	ld.global.f32 	%f23, [%rd20];
	ld.global.f32 	%f24, [%rd59+-8];
	fma.rn.f32 	%f25, %f23, %f24, %f22;
	add.s64 	%rd21, %rd18, %rd6;
	ld.global.f32 	%f26, [%rd21];
	ld.global.f32 	%f27, [%rd59+-4];
	fma.rn.f32 	%f28, %f26, %f27, %f25;
	add.s64 	%rd22, %rd18, %rd5;
	ld.global.f32 	%f29, [%rd22];
	ld.global.f32 	%f30, [%rd59];
	fma.rn.f32 	%f31, %f29, %f30, %f28;
	mul.wide.u32 	%rd23, %r17, 20;
	add.s64 	%rd24, %rd18, %rd23;
	ld.global.f32 	%f32, [%rd24];
	ld.global.f32 	%f33, [%rd59+4];
	fma.rn.f32 	%f34, %f32, %f33, %f31;
	add.s64 	%rd25, %rd18, %rd4;
	ld.global.f32 	%f35, [%rd25];
	ld.global.f32 	%f36, [%rd59+8];
	fma.rn.f32 	%f37, %f35, %f36, %f34;
	add.s64 	%rd26, %rd18, %rd3;
	ld.global.f32 	%f38, [%rd26];
	ld.global.f32 	%f39, [%rd59+12];
	fma.rn.f32 	%f67, %f38, %f39, %f37;
	add.s32 	%r33, %r33, 8;
	shl.b32 	%r23, %r17, 3;
	add.s32 	%r32, %r32, %r23;
	add.s64 	%rd59, %rd59, 32;
	setp.ne.s32 	%p3, %r33, 0;
	@%p3 bra 	$L__BB0_3;
$L__BB0_4:
	setp.eq.s32 	%p4, %r4, 0;
	@%p4 bra 	$L__BB0_12;
	and.b32  	%r12, %r17, 3;
	setp.lt.u32 	%p5, %r4, 4;
	@%p5 bra 	$L__BB0_7;
	mad.lo.s32 	%r24, %r35, %r17, %r1;
	mul.wide.s32 	%rd27, %r24, 4;
	add.s64 	%rd28, %rd2, %rd27;
	ld.global.f32 	%f41, [%rd28];
	add.s32 	%r25, %r35, %r3;
	mul.wide.u32 	%rd29, %r25, 4;
	add.s64 	%rd30, %rd1, %rd29;
	ld.global.f32 	%f42, [%rd30];
	fma.rn.f32 	%f43, %f41, %f42, %f67;
	mul.wide.u32 	%rd31, %r17, 4;
	add.s64 	%rd32, %rd28, %rd31;
	ld.global.f32 	%f44, [%rd32];
	cvt.u64.u32 	%rd33, %r3;
	cvt.u64.u32 	%rd34, %r35;
	add.s64 	%rd35, %rd34, %rd33;
	shl.b64 	%rd36, %rd35, 2;
	add.s64 	%rd37, %rd1, %rd36;
	ld.global.f32 	%f45, [%rd37+4];
	fma.rn.f32 	%f46, %f44, %f45, %f43;
	add.s64 	%rd38, %rd32, %rd31;
	ld.global.f32 	%f47, [%rd38];
	ld.global.f32 	%f48, [%rd37+8];
	fma.rn.f32 	%f49, %f47, %f48, %f46;
	add.s64 	%rd39, %rd38, %rd31;
	ld.global.f32 	%f50, [%rd39];
	ld.global.f32 	%f51, [%rd37+12];
	fma.rn.f32 	%f67, %f50, %f51, %f49;
	add.s32 	%r35, %r35, 4;
$L__BB0_7:
	setp.eq.s32 	%p6, %r12, 0;
	@%p6 bra 	$L__BB0_12;
	setp.eq.s32 	%p7, %r12, 1;
	@%p7 bra 	$L__BB0_10;
	mad.lo.s32 	%r26, %r35, %r17, %r1;
	mul.wide.s32 	%rd40, %r26, 4;
	add.s64 	%rd41, %rd2, %rd40;
	ld.global.f32 	%f53, [%rd41];
	add.s32 	%r27, %r35, %r3;
	mul.wide.u32 	%rd42, %r27, 4;
	add.s64 	%rd43, %rd1, %rd42;
	ld.global.f32 	%f54, [%rd43];
	fma.rn.f32 	%f55, %f53, %f54, %f67;
	mul.wide.u32 	%rd44, %r17, 4;
	add.s64 	%rd45, %rd41, %rd44;
	ld.global.f32 	%f56, [%rd45];
	cvt.u64.u32 	%rd46, %r3;
	cvt.u64.u32 	%rd47, %r35;
	add.s64 	%rd48, %rd47, %rd46;
	shl.b64 	%rd49, %rd48, 2;
	add.s64 	%rd50, %rd1, %rd49;
	ld.global.f32 	%f57, [%rd50+4];
	fma.rn.f32 	%f67, %f56, %f57, %f55;
	add.s32 	%r35, %r35, 2;
$L__BB0_10:
	and.b32  	%r28, %r17, 1;
	setp.eq.b32 	%p8, %r28, 1;
	not.pred 	%p9, %p8;
	@%p9 bra 	$L__BB0_12;
	mad.lo.s32 	%r29, %r35, %r17, %r1;
	mul.wide.s32 	%rd51, %r29, 4;
	add.s64 	%rd52, %rd2, %rd51;
	ld.global.f32 	%f58, [%rd52];
	add.s32 	%r30, %r35, %r3;
	mul.wide.u32 	%rd53, %r30, 4;
	add.s64 	%rd54, %rd1, %rd53;
	ld.global.f32 	%f59, [%rd54];
	fma.rn.f32 	%f67, %f58, %f59, %f67;
$L__BB0_12:
	ld.param.u64 	%rd58, [_Z6mmult1PfS_S_i_param_0];
	cvta.to.global.u64 	%rd55, %rd58;
	mad.lo.s32 	%r31, %r17, %r2, %r1;
	mul.wide.s32 	%rd56, %r31, 4;
	add.s64 	%rd57, %rd55, %rd56;
	st.global.f32 	[%rd57], %f67;
	ret;

}
	// .globl	_Z6mmult2PfS_S_i
.visible .entry _Z6mmult2PfS_S_i(
	.param .u64 .ptr .align 1 _Z6mmult2PfS_S_i_param_0,
	.param .u64 .ptr .align 1 _Z6mmult2PfS_S_i_param_1,
	.param .u64 .ptr .align 1 _Z6mmult2PfS_S_i_param_2,
	.param .u32 _Z6mmult2PfS_S_i_param_3
)
{
	.reg .pred 	%p<13>;
	.reg .b32 	%r<63>;
	.reg .b32 	%f<120>;
	.reg .b64 	%rd<51>;

	ld.param.u64 	%rd8, [_Z6mmult2PfS_S_i_param_1];
	ld.param.u64 	%rd7, [_Z6mmult2PfS_S_i_param_2];
	ld.param.u32 	%r29, [_Z6mmult2PfS_S_i_param_3];
	cvta.to.global.u64 	%rd1, %rd8;
	mov.u32 	%r1, %tid.x;
	mov.u32 	%r30, %ctaid.x;
	mov.u32 	%r2, %ntid.x;
	mad.lo.s32 	%r3, %r30, %r2, %r1;
	mov.u32 	%r4, %ctaid.y;
	setp.lt.s32 	%p1, %r29, 1;
	mov.f32 	%f116, 0f00000000;
	@%p1 bra 	$L__BB1_17;
	mad.lo.s32 	%r5, %r29, %r4, %r1;
	shl.b32 	%r32, %r1, 2;
	mov.u32 	%r33, cb;
	add.s32 	%r6, %r33, %r32;
	and.b32  	%r7, %r2, 15;
	and.b32  	%r8, %r2, 7;
	and.b32  	%r9, %r2, 3;
	shl.b32 	%r10, %r29, 4;
	cvta.to.global.u64 	%rd2, %rd7;
	mov.f32 	%f116, 0f00000000;
	mov.b32 	%r58, 0;
	mul.wide.u32 	%rd4, %r29, 4;
	bra.uni 	$L__BB1_13;
$L__BB1_2:
	setp.eq.s32 	%p5, %r7, 0;
	@%p5 bra 	$L__BB1_12;
	add.s32 	%r38, %r7, -1;
	setp.lt.u32 	%p6, %r38, 7;
	@%p6 bra 	$L__BB1_5;
	mad.lo.s32 	%r39, %r62, %r29, %r3;
	mul.wide.s32 	%rd29, %r39, 4;
	add.s64 	%rd30, %rd1, %rd29;
	ld.global.f32 	%f69, [%rd30];
	sub.s32 	%r40, %r62, %r17;
	shl.b32 	%r41, %r40, 2;
	mov.u32 	%r42, cb;
	add.s32 	%r43, %r42, %r41;
	ld.shared.f32 	%f70, [%r43];
	fma.rn.f32 	%f71, %f69, %f70, %f116;
	mul.wide.u32 	%rd31, %r29, 4;
	add.s64 	%rd32, %rd30, %rd31;
	ld.global.f32 	%f72, [%rd32];
	ld.shared.f32 	%f73, [%r43+4];
	fma.rn.f32 	%f74, %f72, %f73, %f71;
	add.s64 	%rd33, %rd32, %rd31;
	ld.global.f32 	%f75, [%rd33];
	ld.shared.f32 	%f76, [%r43+8];
	fma.rn.f32 	%f77, %f75, %f76, %f74;
	add.s64 	%rd34, %rd33, %rd31;
	ld.global.f32 	%f78, [%rd34];
	ld.shared.f32 	%f79, [%r43+12];
	fma.rn.f32 	%f80, %f78, %f79, %f77;
	add.s64 	%rd35, %rd34, %rd31;
	ld.global.f32 	%f81, [%rd35];
	ld.shared.f32 	%f82, [%r43+16];
	fma.rn.f32 	%f83, %f81, %f82, %f80;
	add.s64 	%rd36, %rd35, %rd31;
	ld.global.f32 	%f84, [%rd36];
	ld.shared.f32 	%f85, [%r43+20];
	fma.rn.f32 	%f86, %f84, %f85, %f83;
	add.s64 	%rd37, %rd36, %rd31;
	ld.global.f32 	%f87, [%rd37];
	ld.shared.f32 	%f88, [%r43+24];
	fma.rn.f32 	%f89, %f87, %f88, %f86;
	add.s64 	%rd38, %rd37, %rd31;
	ld.global.f32 	%f90, [%rd38];
	ld.shared.f32 	%f91, [%r43+28];
	fma.rn.f32 	%f116, %f90, %f91, %f89;
	add.s32 	%r62, %r62, 8;
$L__BB1_5:
	setp.eq.s32 	%p7, %r8, 0;
	@%p7 bra 	$L__BB1_12;
	add.s32 	%r44, %r8, -1;
	setp.lt.u32 	%p8, %r44, 3;
	@%p8 bra 	$L__BB1_8;
	mad.lo.s32 	%r45, %r62, %r29, %r3;
	mul.wide.s32 	%rd39, %r45, 4;
	add.s64 	%rd40, %rd1, %rd39;
	ld.global.f32 	%f93, [%rd40];
	sub.s32 	%r46, %r62, %r17;
	shl.b32 	%r47, %r46, 2;
	mov.u32 	%r48, cb;
	add.s32 	%r49, %r48, %r47;
	ld.shared.f32 	%f94, [%r49];
	fma.rn.f32 	%f95, %f93, %f94, %f116;
	add.s64 	%rd42, %rd40, %rd4;
	ld.global.f32 	%f96, [%rd42];
	ld.shared.f32 	%f97, [%r49+4];
	fma.rn.f32 	%f98, %f96, %f97, %f95;
	add.s64 	%rd43, %rd42, %rd4;
	ld.global.f32 	%f99, [%rd43];
	ld.shared.f32 	%f100, [%r49+8];
	fma.rn.f32 	%f101, %f99, %f100, %f98;
	add.s64 	%rd44, %rd43, %rd4;
	ld.global.f32 	%f102, [%rd44];
	ld.shared.f32 	%f103, [%r49+12];
	fma.rn.f32 	%f116, %f102, %f103, %f101;
	add.s32 	%r62, %r62, 4;
$L__BB1_8:
	setp.eq.s32 	%p9, %r9, 0;
	@%p9 bra 	$L__BB1_12;
	setp.eq.s32 	%p10, %r9, 1;
	mad.lo.s32 	%r50, %r62, %r29, %r3;
	mul.wide.s32 	%rd45, %r50, 4;
	add.s64 	%rd3, %rd1, %rd45;
	ld.global.f32 	%f104, [%rd3];
	sub.s32 	%r51, %r62, %r17;
	shl.b32 	%r52, %r51, 2;
	mov.u32 	%r53, cb;
	add.s32 	%r16, %r53, %r52;
	ld.shared.f32 	%f105, [%r16];
	fma.rn.f32 	%f116, %f104, %f105, %f116;
	@%p10 bra 	$L__BB1_12;
	setp.eq.s32 	%p11, %r9, 2;
	add.s64 	%rd5, %rd3, %rd4;
	ld.global.f32 	%f106, [%rd5];
	ld.shared.f32 	%f107, [%r16+4];
	fma.rn.f32 	%f116, %f106, %f107, %f116;
	@%p11 bra 	$L__BB1_12;
	add.s64 	%rd46, %rd5, %rd4;
	ld.global.f32 	%f108, [%rd46];
	ld.shared.f32 	%f109, [%r16+8];
	fma.rn.f32 	%f116, %f108, %f109, %f116;
$L__BB1_12:
	setp.ge.s32 	%p12, %r58, %r29;
	@%p12 bra 	$L__BB1_17;
$L__BB1_13:
	mov.u32 	%r17, %r58;
	add.s32 	%r34, %r5, %r17;
	mul.wide.s32 	%rd9, %r34, 4;
	add.s64 	%rd10, %rd2, %rd9;
	ld.global.f32 	%f19, [%rd10];
	st.shared.f32 	[%r6], %f19;
	add.s32 	%r58, %r17, %r2;
	setp.ge.u32 	%p2, %r17, %r58;
	@%p2 bra 	$L__BB1_12;
	setp.lt.u32 	%p3, %r2, 16;
	mov.u32 	%r62, %r17;
	@%p3 bra 	$L__BB1_2;
	and.b32  	%r36, %r2, -16;
	neg.s32 	%r59, %r36;
	mad.lo.s32 	%r60, %r29, %r17, %r3;
	mov.u32 	%r37, cb;
	add.s32 	%r61, %r37, 32;
	mov.u32 	%r62, %r17;
$L__BB1_16:
	.pragma "nounroll";
	mul.wide.s32 	%rd11, %r60, 4;
	add.s64 	%rd12, %rd1, %rd11;
	ld.global.f32 	%f21, [%rd12];
	ld.shared.v4.f32 	{%f22, %f23, %f24, %f25}, [%r61+-32];
	fma.rn.f32 	%f26, %f21, %f22, %f116;
	mul.wide.u32 	%rd13, %r29, 4;
	add.s64 	%rd14, %rd12, %rd13;
	ld.global.f32 	%f27, [%rd14];
	fma.rn.f32 	%f28, %f27, %f23, %f26;
	add.s64 	%rd15, %rd14, %rd13;
	ld.global.f32 	%f29, [%rd15];
	fma.rn.f32 	%f30, %f29, %f24, %f28;
	add.s64 	%rd16, %rd15, %rd13;
	ld.global.f32 	%f31, [%rd16];
	fma.rn.f32 	%f32, %f31, %f25, %f30;
	add.s64 	%rd17, %rd16, %rd13;
	ld.global.f32 	%f33, [%rd17];
	ld.shared.v4.f32 	{%f34, %f35, %f36, %f37}, [%r61+-16];
	fma.rn.f32 	%f38, %f33, %f34, %f32;
	add.s64 	%rd18, %rd17, %rd13;
	ld.global.f32 	%f39, [%rd18];
	fma.rn.f32 	%f40, %f39, %f35, %f38;
	add.s64 	%rd19, %rd18, %rd13;
	ld.global.f32 	%f41, [%rd19];
	fma.rn.f32 	%f42, %f41, %f36, %f40;
	add.s64 	%rd20, %rd19, %rd13;
	ld.global.f32 	%f43, [%rd20];
	fma.rn.f32 	%f44, %f43, %f37, %f42;
	add.s64 	%rd21, %rd20, %rd13;
	ld.global.f32 	%f45, [%rd21];
	ld.shared.v4.f32 	{%f46, %f47, %f48, %f49}, [%r61];
	fma.rn.f32 	%f50, %f45, %f46, %f44;
	add.s64 	%rd22, %rd21, %rd13;
	ld.global.f32 	%f51, [%rd22];
	fma.rn.f32 	%f52, %f51, %f47, %f50;
	add.s64 	%rd23, %rd22, %rd13;
	ld.global.f32 	%f53, [%rd23];
	fma.rn.f32 	%f54, %f53, %f48, %f52;
	add.s64 	%rd24, %rd23, %rd13;
	ld.global.f32 	%f55, [%rd24];
	fma.rn.f32 	%f56, %f55, %f49, %f54;
	add.s64 	%rd25, %rd24, %rd13;
	ld.global.f32 	%f57, [%rd25];
	ld.shared.v4.f32 	{%f58, %f59, %f60, %f61}, [%r61+16];
	fma.rn.f32 	%f62, %f57, %f58, %f56;
	add.s64 	%rd26, %rd25, %rd13;
	ld.global.f32 	%f63, [%rd26];
	fma.rn.f32 	%f64, %f63, %f59, %f62;
	add.s64 	%rd27, %rd26, %rd13;
	ld.global.f32 	%f65, [%rd27];
	fma.rn.f32 	%f66, %f65, %f60, %f64;
	add.s64 	%rd28, %rd27, %rd13;
	ld.global.f32 	%f67, [%rd28];
	fma.rn.f32 	%f116, %f67, %f61, %f66;
	add.s32 	%r62, %r62, 16;
	add.s32 	%r61, %r61, 64;
	add.s32 	%r60, %r60, %r10;
	add.s32 	%r59, %r59, 16;
	setp.eq.s32 	%p4, %r59, 0;
	@%p4 bra 	$L__BB1_2;
	bra.uni 	$L__BB1_16;
$L__BB1_17:
	ld.param.u64 	%rd50, [_Z6mmult2PfS_S_i_param_0];
	cvta.to.global.u64 	%rd47, %rd50;
	mad.lo.s32 	%r54, %r29, %r4, %r3;
	mul.wide.s32 	%rd48, %r54, 4;
	add.s64 	%rd49, %rd47, %rd48;
	st.global.f32 	[%rd49], %f116;
	ret;

}
	// .globl	_Z6mmult3PfS_S_i
.visible .entry _Z6mmult3PfS_S_i(
	.param .u64 .ptr .align 1 _Z6mmult3PfS_S_i_param_0,
	.param .u64 .ptr .align 1 _Z6mmult3PfS_S_i_param_1,
	.param .u64 .ptr .align 1 _Z6mmult3PfS_S_i_param_2,
	.param .u32 _Z6mmult3PfS_S_i_param_3
)
{
	.reg .pred 	%p<12>;
	.reg .b32 	%r<116>;
	.reg .b32 	%f<122>;
	.reg .b64 	%rd<67>;

	ld.param.u64 	%rd4, [_Z6mmult3PfS_S_i_param_1];
	ld.param.u32 	%r52, [_Z6mmult3PfS_S_i_param_3];
	cvta.to.global.u64 	%rd1, %rd4;
	mov.u32 	%r1, %tid.x;
	mov.u32 	%r2, %ctaid.x;
	mov.u32 	%r3, %ntid.x;
	mul.lo.s32 	%r53, %r3, %r2;
	shl.b32 	%r54, %r53, 1;
	add.s32 	%r4, %r54, %r1;
	mov.u32 	%r5, %ctaid.y;
	setp.lt.s32 	%p1, %r52, 1;
	mov.f32 	%f118, 0f00000000;
	mov.f32 	%f119, %f118;
	@%p1 bra 	$L__BB2_15;
	mad.lo.s32 	%r6, %r52, %r5, %r1;
	shl.b32 	%r56, %r1, 2;
	mov.u32 	%r57, cb;
	add.s32 	%r7, %r57, %r56;
	and.b32  	%r8, %r3, 7;
	mul.lo.s32 	%r58, %r2, %r3;
	shl.b32 	%r59, %r58, 1;
	add.s32 	%r60, %r59, %r3;
	add.s32 	%r9, %r1, %r60;
	shl.b32 	%r10, %r52, 3;
	mov.f32 	%f119, 0f00000000;
	mov.b32 	%r100, 0;
	mul.wide.u32 	%rd52, %r52, 4;
	mov.f32 	%f118, %f119;
$L__BB2_2:
	mov.u32 	%r11, %r100;
	ld.param.u64 	%rd66, [_Z6mmult3PfS_S_i_param_2];
	add.s32 	%r61, %r6, %r11;
	cvta.to.global.u64 	%rd5, %rd66;
	mul.wide.s32 	%rd6, %r61, 4;
	add.s64 	%rd7, %rd5, %rd6;
	ld.global.f32 	%f31, [%rd7];
	st.shared.f32 	[%r7], %f31;
	bar.sync 	0;
	add.s32 	%r100, %r11, %r3;
	setp.ge.u32 	%p2, %r11, %r100;
	@%p2 bra 	$L__BB2_14;
	setp.lt.u32 	%p3, %r3, 8;
	mov.u32 	%r113, %r11;
	@%p3 bra 	$L__BB2_6;
	and.b32  	%r63, %r3, -8;
	neg.s32 	%r101, %r63;
	mul.lo.s32 	%r64, %r52, %r11;
	add.s32 	%r110, %r9, %r64;
	add.s32 	%r65, %r64, %r52;
	add.s32 	%r109, %r9, %r65;
	add.s32 	%r66, %r11, 2;
	mad.lo.s32 	%r108, %r52, %r66, %r9;
	add.s32 	%r67, %r11, 3;
	mad.lo.s32 	%r107, %r52, %r67, %r9;
	add.s32 	%r68, %r11, 4;
	mad.lo.s32 	%r106, %r52, %r68, %r9;
	add.s32 	%r69, %r11, 5;
	mad.lo.s32 	%r105, %r52, %r69, %r9;
	add.s32 	%r70, %r11, 6;
	mad.lo.s32 	%r104, %r52, %r70, %r9;
	add.s32 	%r71, %r11, 7;
	mad.lo.s32 	%r103, %r52, %r71, %r9;
	add.s32 	%r102, %r4, %r64;
	mov.u32 	%r72, cb;
	add.s32 	%r111, %r72, 16;
	mov.u32 	%r113, %r11;
$L__BB2_5:
	.pragma "nounroll";
	mul.wide.s32 	%rd8, %r102, 4;
	add.s64 	%rd9, %rd1, %rd8;
	ld.global.f32 	%f33, [%rd9];
	ld.shared.v4.f32 	{%f34, %f35, %f36, %f37}, [%r111+-16];
	fma.rn.f32 	%f38, %f33, %f34, %f118;
	mul.wide.u32 	%rd10, %r110, 4;
	add.s64 	%rd11, %rd1, %rd10;
	ld.global.f32 	%f39, [%rd11];
	fma.rn.f32 	%f40, %f39, %f34, %f119;
	add.s64 	%rd13, %rd9, %rd52;
	ld.global.f32 	%f41, [%rd13];
	fma.rn.f32 	%f42, %f41, %f35, %f38;
	mul.wide.u32 	%rd14, %r109, 4;
	add.s64 	%rd15, %rd1, %rd14;
	ld.global.f32 	%f43, [%rd15];
	fma.rn.f32 	%f44, %f43, %f35, %f40;
	add.s64 	%rd16, %rd13, %rd52;
	ld.global.f32 	%f45, [%rd16];
	fma.rn.f32 	%f46, %f45, %f36, %f42;
	mul.wide.u32 	%rd17, %r108, 4;
	add.s64 	%rd18, %rd1, %rd17;
	ld.global.f32 	%f47, [%rd18];
	fma.rn.f32 	%f48, %f47, %f36, %f44;
	add.s64 	%rd19, %rd16, %rd52;
	ld.global.f32 	%f49, [%rd19];
	fma.rn.f32 	%f50, %f49, %f37, %f46;
	mul.wide.u32 	%rd20, %r107, 4;
	add.s64 	%rd21, %rd1, %rd20;
	ld.global.f32 	%f51, [%rd21];
	fma.rn.f32 	%f52, %f51, %f37, %f48;
	add.s64 	%rd22, %rd19, %rd52;
	ld.global.f32 	%f53, [%rd22];
	ld.shared.v4.f32 	{%f54, %f55, %f56, %f57}, [%r111];
	fma.rn.f32 	%f58, %f53, %f54, %f50;
	mul.wide.u32 	%rd23, %r106, 4;
	add.s64 	%rd24, %rd1, %rd23;
	ld.global.f32 	%f59, [%rd24];
	fma.rn.f32 	%f60, %f59, %f54, %f52;
	add.s64 	%rd25, %rd22, %rd52;
	ld.global.f32 	%f61, [%rd25];
	fma.rn.f32 	%f62, %f61, %f55, %f58;
	mul.wide.u32 	%rd26, %r105, 4;
	add.s64 	%rd27, %rd1, %rd26;
	ld.global.f32 	%f63, [%rd27];
	fma.rn.f32 	%f64, %f63, %f55, %f60;
	add.s64 	%rd28, %rd25, %rd52;
	ld.global.f32 	%f65, [%rd28];
	fma.rn.f32 	%f66, %f65, %f56, %f62;
	mul.wide.u32 	%rd29, %r104, 4;
	add.s64 	%rd30, %rd1, %rd29;
	ld.global.f32 	%f67, [%rd30];
	fma.rn.f32 	%f68, %f67, %f56, %f64;
	add.s64 	%rd31, %rd28, %rd52;
	ld.global.f32 	%f69, [%rd31];
	fma.rn.f32 	%f118, %f69, %f57, %f66;
	mul.wide.u32 	%rd32, %r103, 4;
	add.s64 	%rd33, %rd1, %rd32;
	ld.global.f32 	%f70, [%rd33];
	fma.rn.f32 	%f119, %f70, %f57, %f68;
	add.s32 	%r113, %r113, 8;
	add.s32 	%r111, %r111, 32;
	add.s32 	%r110, %r110, %r10;
	add.s32 	%r109, %r109, %r10;
	add.s32 	%r108, %r108, %r10;
	add.s32 	%r107, %r107, %r10;
	add.s32 	%r106, %r106, %r10;
	add.s32 	%r105, %r105, %r10;
	add.s32 	%r104, %r104, %r10;
	add.s32 	%r103, %r103, %r10;
	add.s32 	%r102, %r102, %r10;
	add.s32 	%r101, %r101, 8;
	setp.ne.s32 	%p4, %r101, 0;
	@%p4 bra 	$L__BB2_5;
$L__BB2_6:
	setp.eq.s32 	%p5, %r8, 0;
	@%p5 bra 	$L__BB2_14;
	add.s32 	%r73, %r8, -1;
	setp.lt.u32 	%p6, %r73, 3;
	@%p6 bra 	$L__BB2_9;
	mad.lo.s32 	%r74, %r113, %r52, %r4;
	mul.wide.s32 	%rd34, %r74, 4;
	add.s64 	%rd35, %rd1, %rd34;
	ld.global.f32 	%f72, [%rd35];
	sub.s32 	%r75, %r113, %r11;
	shl.b32 	%r76, %r75, 2;
	mov.u32 	%r77, cb;
	add.s32 	%r78, %r77, %r76;
	ld.shared.f32 	%f73, [%r78];
	fma.rn.f32 	%f74, %f72, %f73, %f118;
	add.s32 	%r79, %r74, %r3;
	mul.wide.u32 	%rd36, %r79, 4;
	add.s64 	%rd37, %rd1, %rd36;
	ld.global.f32 	%f75, [%rd37];
	fma.rn.f32 	%f76, %f75, %f73, %f119;
	add.s64 	%rd39, %rd35, %rd52;
	ld.global.f32 	%f77, [%rd39];
	ld.shared.f32 	%f78, [%r78+4];
	fma.rn.f32 	%f79, %f77, %f78, %f74;
	add.s32 	%r80, %r79, %r52;
	mul.wide.u32 	%rd40, %r80, 4;
	add.s64 	%rd41, %rd1, %rd40;
	ld.global.f32 	%f80, [%rd41];
	fma.rn.f32 	%f81, %f80, %f78, %f76;
	add.s64 	%rd42, %rd39, %rd52;
	ld.global.f32 	%f82, [%rd42];
	ld.shared.f32 	%f83, [%r78+8];
	fma.rn.f32 	%f84, %f82, %f83, %f79;
	add.s32 	%r81, %r80, %r52;
	mul.wide.u32 	%rd43, %r81, 4;
	add.s64 	%rd44, %rd1, %rd43;
	ld.global.f32 	%f85, [%rd44];
	fma.rn.f32 	%f86, %f85, %f83, %f81;
	add.s64 	%rd45, %rd42, %rd52;
	ld.global.f32 	%f87, [%rd45];
	ld.shared.f32 	%f88, [%r78+12];
	fma.rn.f32 	%f118, %f87, %f88, %f84;
	add.s32 	%r82, %r81, %r52;
	mul.wide.u32 	%rd46, %r82, 4;
	add.s64 	%rd47, %rd1, %rd46;
	ld.global.f32 	%f89, [%rd47];
	fma.rn.f32 	%f119, %f89, %f88, %f86;
	add.s32 	%r113, %r113, 4;
$L__BB2_9:
	and.b32  	%r83, %r3, 3;
	setp.eq.s32 	%p7, %r83, 0;
	@%p7 bra 	$L__BB2_14;
	setp.eq.s32 	%p8, %r83, 1;
	@%p8 bra 	$L__BB2_12;
	mad.lo.s32 	%r84, %r113, %r52, %r4;
	mul.wide.s32 	%rd48, %r84, 4;
	add.s64 	%rd49, %rd1, %rd48;
	ld.global.f32 	%f91, [%rd49];
	sub.s32 	%r85, %r113, %r11;
	shl.b32 	%r86, %r85, 2;
	mov.u32 	%r87, cb;
	add.s32 	%r88, %r87, %r86;
	ld.shared.f32 	%f92, [%r88];
	fma.rn.f32 	%f93, %f91, %f92, %f118;
	add.s32 	%r89, %r84, %r3;
	mul.wide.u32 	%rd50, %r89, 4;
	add.s64 	%rd51, %rd1, %rd50;
	ld.global.f32 	%f94, [%rd51];
	fma.rn.f32 	%f95, %f94, %f92, %f119;
	add.s64 	%rd53, %rd49, %rd52;
	ld.global.f32 	%f96, [%rd53];
	ld.shared.f32 	%f97, [%r88+4];
	fma.rn.f32 	%f118, %f96, %f97, %f93;
	add.s32 	%r90, %r89, %r52;
	mul.wide.u32 	%rd54, %r90, 4;
	add.s64 	%rd55, %rd1, %rd54;
	ld.global.f32 	%f98, [%rd55];
	fma.rn.f32 	%f119, %f98, %f97, %f95;
	add.s32 	%r113, %r113, 2;
$L__BB2_12:
	and.b32  	%r91, %r3, 1;
	setp.eq.b32 	%p9, %r91, 1;
	not.pred 	%p10, %p9;
	@%p10 bra 	$L__BB2_14;
	mad.lo.s32 	%r92, %r113, %r52, %r4;
	mul.wide.s32 	%rd56, %r92, 4;
	add.s64 	%rd57, %rd1, %rd56;
	ld.global.f32 	%f99, [%rd57];
	sub.s32 	%r93, %r113, %r11;
	shl.b32 	%r94, %r93, 2;
	mov.u32 	%r95, cb;
	add.s32 	%r96, %r95, %r94;
	ld.shared.f32 	%f100, [%r96];
	fma.rn.f32 	%f118, %f99, %f100, %f118;
	add.s32 	%r97, %r92, %r3;
	mul.wide.u32 	%rd58, %r97, 4;
	add.s64 	%rd59, %rd1, %rd58;
	ld.global.f32 	%f101, [%rd59];
	fma.rn.f32 	%f119, %f101, %f100, %f119;
$L__BB2_14:
	bar.sync 	0;
	setp.lt.s32 	%p11, %r100, %r52;
	@%p11 bra 	$L__BB2_2;
$L__BB2_15:
	ld.param.u64 	%rd65, [_Z6mmult3PfS_S_i_param_0];
	cvta.to.global.u64 	%rd60, %rd65;
	mad.lo.s32 	%r98, %r52, %r5, %r4;
	mul.wide.s32 	%rd61, %r98, 4;
	add.s64 	%rd62, %rd60, %rd61;
	st.global.f32 	[%rd62], %f118;
	add.s32 	%r99, %r98, %r3;
	mul.wide.u32 	%rd63, %r99, 4;
	add.s64 	%rd64, %rd60, %rd63;
	st.global.f32 	[%rd64], %f119;
	ret;

}
	// .globl	_Z6mmult4PfS_S_i
.visible .entry _Z6mmult4PfS_S_i(
	.param .u64 .ptr .align 1 _Z6mmult4PfS_S_i_param_0,
	.param .u64 .ptr .align 1 _Z6mmult4PfS_S_i_param_1,
	.param .u64 .ptr .align 1 _Z6mmult4PfS_S_i_param_2,
	.param .u32 _Z6mmult4PfS_S_i_param_3
)
{
	.reg .pred 	%p<12>;
	.reg .b32 	%r<72>;
	.reg .b32 	%f<123>;
	.reg .b64 	%rd<35>;

	ld.param.u64 	%rd6, [_Z6mmult4PfS_S_i_param_1];
	ld.param.u64 	%rd5, [_Z6mmult4PfS_S_i_param_2];
	ld.param.u32 	%r26, [_Z6mmult4PfS_S_i_param_3];
	cvta.to.global.u64 	%rd1, %rd6;
	mov.u32 	%r1, %ntid.x;
	mov.u32 	%r2, %tid.x;
	mov.u32 	%r27, %ctaid.x;
	mad.lo.s32 	%r3, %r27, %r1, %r2;
	mov.u32 	%r28, %ctaid.y;
	shl.b32 	%r4, %r28, 1;
	setp.lt.s32 	%p1, %r26, 1;
	mov.f32 	%f119, 0f00000000;
	mov.f32 	%f120, %f119;
	@%p1 bra 	$L__BB3_15;
	shl.b32 	%r30, %r1, 2;
	mov.u32 	%r31, cb;
	add.s32 	%r5, %r31, %r30;
	mul.lo.s32 	%r6, %r26, %r4;
	and.b32  	%r7, %r1, 7;
	shl.b32 	%r8, %r26, 3;
	cvta.to.global.u64 	%rd2, %rd5;
	mov.f32 	%f120, 0f00000000;
	mov.b32 	%r64, 0;
	mul.wide.u32 	%rd3, %r26, 4;
	mov.f32 	%f119, %f120;
$L__BB3_2:
	mov.u32 	%r9, %r64;
	add.s32 	%r32, %r9, %r2;
	add.s32 	%r33, %r32, %r6;
	mul.wide.s32 	%rd7, %r33, 4;
	add.s64 	%rd8, %rd2, %rd7;
	ld.global.f32 	%f31, [%rd8];
	shl.b32 	%r34, %r2, 2;
	mov.u32 	%r65, cb;
	add.s32 	%r36, %r65, %r34;
	st.shared.f32 	[%r36], %f31;
	add.s64 	%rd9, %rd8, %rd3;
	ld.global.f32 	%f32, [%rd9];
	add.s32 	%r37, %r5, %r34;
	st.shared.f32 	[%r37], %f32;
	bar.sync 	0;
	add.s32 	%r64, %r9, %r1;
	setp.ge.u32 	%p2, %r9, %r64;
	@%p2 bra 	$L__BB3_14;
	setp.lt.u32 	%p3, %r1, 8;
	mov.u32 	%r69, %r9;
	@%p3 bra 	$L__BB3_6;
	and.b32  	%r39, %r1, -8;
	neg.s32 	%r67, %r39;
	mad.lo.s32 	%r66, %r26, %r9, %r3;
	mov.u32 	%r69, %r9;
$L__BB3_5:
	.pragma "nounroll";
	mul.wide.s32 	%rd10, %r66, 4;
	add.s64 	%rd11, %rd1, %rd10;
	ld.global.f32 	%f34, [%rd11];
	ld.shared.v4.f32 	{%f35, %f36, %f37, %f38}, [%r65];
	fma.rn.f32 	%f39, %f34, %f35, %f119;
	shl.b32 	%r40, %r1, 2;
	add.s32 	%r41, %r40, %r65;
	ld.shared.f32 	%f40, [%r41];
	fma.rn.f32 	%f41, %f34, %f40, %f120;
	add.s64 	%rd12, %rd11, %rd3;
	ld.global.f32 	%f42, [%rd12];
	fma.rn.f32 	%f43, %f42, %f36, %f39;
	ld.shared.f32 	%f44, [%r41+4];
	fma.rn.f32 	%f45, %f42, %f44, %f41;
	add.s64 	%rd13, %rd12, %rd3;
	ld.global.f32 	%f46, [%rd13];
	fma.rn.f32 	%f47, %f46, %f37, %f43;
	ld.shared.f32 	%f48, [%r41+8];
	fma.rn.f32 	%f49, %f46, %f48, %f45;
	add.s64 	%rd14, %rd13, %rd3;
	ld.global.f32 	%f50, [%rd14];
	fma.rn.f32 	%f51, %f50, %f38, %f47;
	ld.shared.f32 	%f52, [%r41+12];
	fma.rn.f32 	%f53, %f50, %f52, %f49;
	add.s64 	%rd15, %rd14, %rd3;
	ld.global.f32 	%f54, [%rd15];
	ld.shared.v4.f32 	{%f55, %f56, %f57, %f58}, [%r65+16];
	fma.rn.f32 	%f59, %f54, %f55, %f51;
	ld.shared.f32 	%f60, [%r41+16];
	fma.rn.f32 	%f61, %f54, %f60, %f53;
	add.s64 	%rd16, %rd15, %rd3;
	ld.global.f32 	%f62, [%rd16];
	fma.rn.f32 	%f63, %f62, %f56, %f59;
	ld.shared.f32 	%f64, [%r41+20];
	fma.rn.f32 	%f65, %f62, %f64, %f61;
	add.s64 	%rd17, %rd16, %rd3;
	ld.global.f32 	%f66, [%rd17];
	fma.rn.f32 	%f67, %f66, %f57, %f63;
	ld.shared.f32 	%f68, [%r41+24];
	fma.rn.f32 	%f69, %f66, %f68, %f65;
	add.s64 	%rd18, %rd17, %rd3;
	ld.global.f32 	%f70, [%rd18];
	fma.rn.f32 	%f119, %f70, %f58, %f67;
	ld.shared.f32 	%f71, [%r41+28];
	fma.rn.f32 	%f120, %f70, %f71, %f69;
	add.s32 	%r69, %r69, 8;
	add.s32 	%r67, %r67, 8;
	add.s32 	%r66, %r66, %r8;
	add.s32 	%r65, %r65, 32;
	setp.ne.s32 	%p4, %r67, 0;
	@%p4 bra 	$L__BB3_5;
$L__BB3_6:
	setp.eq.s32 	%p5, %r7, 0;
	@%p5 bra 	$L__BB3_14;
	add.s32 	%r42, %r7, -1;
	setp.lt.u32 	%p6, %r42, 3;
	@%p6 bra 	$L__BB3_9;
	mad.lo.s32 	%r43, %r69, %r26, %r3;
	mul.wide.s32 	%rd19, %r43, 4;
	add.s64 	%rd20, %rd1, %rd19;
	ld.global.f32 	%f73, [%rd20];
	sub.s32 	%r44, %r69, %r9;
	shl.b32 	%r45, %r44, 2;
	mov.u32 	%r46, cb;
	add.s32 	%r47, %r46, %r45;
	ld.shared.f32 	%f74, [%r47];
	fma.rn.f32 	%f75, %f73, %f74, %f119;
	add.s32 	%r48, %r5, %r45;
	ld.shared.f32 	%f76, [%r48];
	fma.rn.f32 	%f77, %f73, %f76, %f120;
	add.s64 	%rd21, %rd20, %rd3;
	ld.global.f32 	%f78, [%rd21];
	ld.shared.f32 	%f79, [%r47+4];
	fma.rn.f32 	%f80, %f78, %f79, %f75;
	ld.shared.f32 	%f81, [%r48+4];
	fma.rn.f32 	%f82, %f78, %f81, %f77;
	add.s64 	%rd22, %rd21, %rd3;
	ld.global.f32 	%f83, [%rd22];
	ld.shared.f32 	%f84, [%r47+8];
	fma.rn.f32 	%f85, %f83, %f84, %f80;
	ld.shared.f32 	%f86, [%r48+8];
	fma.rn.f32 	%f87, %f83, %f86, %f82;
	add.s64 	%rd23, %rd22, %rd3;
	ld.global.f32 	%f88, [%rd23];
	ld.shared.f32 	%f89, [%r47+12];
	fma.rn.f32 	%f119, %f88, %f89, %f85;
	ld.shared.f32 	%f90, [%r48+12];
	fma.rn.f32 	%f120, %f88, %f90, %f87;
	add.s32 	%r69, %r69, 4;
$L__BB3_9:
	and.b32  	%r49, %r1, 3;
	setp.eq.s32 	%p7, %r49, 0;
	@%p7 bra 	$L__BB3_14;
	setp.eq.s32 	%p8, %r49, 1;
	@%p8 bra 	$L__BB3_12;
	mad.lo.s32 	%r50, %r69, %r26, %r3;
	mul.wide.s32 	%rd24, %r50, 4;
	add.s64 	%rd25, %rd1, %rd24;
	ld.global.f32 	%f92, [%rd25];
	sub.s32 	%r51, %r69, %r9;
	shl.b32 	%r52, %r51, 2;
	mov.u32 	%r53, cb;
	add.s32 	%r54, %r53, %r52;
	ld.shared.f32 	%f93, [%r54];
	fma.rn.f32 	%f94, %f92, %f93, %f119;
	add.s32 	%r55, %r5, %r52;
	ld.shared.f32 	%f95, [%r55];
	fma.rn.f32 	%f96, %f92, %f95, %f120;
	add.s64 	%rd26, %rd25, %rd3;
	ld.global.f32 	%f97, [%rd26];
	ld.shared.f32 	%f98, [%r54+4];
	fma.rn.f32 	%f119, %f97, %f98, %f94;
	ld.shared.f32 	%f99, [%r55+4];
	fma.rn.f32 	%f120, %f97, %f99, %f96;
	add.s32 	%r69, %r69, 2;
$L__BB3_12:
	and.b32  	%r56, %r1, 1;
	setp.eq.b32 	%p9, %r56, 1;
	not.pred 	%p10, %p9;
	@%p10 bra 	$L__BB3_14;
	mad.lo.s32 	%r57, %r69, %r26, %r3;
	mul.wide.s32 	%rd27, %r57, 4;
	add.s64 	%rd28, %rd1, %rd27;
	ld.global.f32 	%f100, [%rd28];
	sub.s32 	%r58, %r69, %r9;
	shl.b32 	%r59, %r58, 2;
	mov.u32 	%r60, cb;
	add.s32 	%r61, %r60, %r59;
	ld.shared.f32 	%f101, [%r61];
	fma.rn.f32 	%f119, %f100, %f101, %f119;
	add.s32 	%r62, %r5, %r59;
	ld.shared.f32 	%f102, [%r62];
	fma.rn.f32 	%f120, %f100, %f102, %f120;
$L__BB3_14:
	bar.sync 	0;
	setp.lt.s32 	%p11, %r64, %r26;
	@%p11 bra 	$L__BB3_2;
$L__BB3_15:
	ld.param.u64 	%rd34, [_Z6mmult4PfS_S_i_param_0];
	cvta.to.global.u64 	%rd29, %rd34;
	mad.lo.s32 	%r63, %r26, %r4, %r3;
	mul.wide.s32 	%rd30, %r63, 4;
	add.s64 	%rd31, %rd29, %rd30;
	st.global.f32 	[%rd31], %f119;
	mul.wide.s32 	%rd32, %r26, 4;
	add.s64 	%rd33, %rd31, %rd32;
	st.global.f32 	[%rd33], %f120;
	ret;

}
	// .globl	_Z8mmult4x4PfS_S_i
.visible .entry _Z8mmult4x4PfS_S_i(
	.param .u64 .ptr .align 1 _Z8mmult4x4PfS_S_i_param_0,
	.param .u64 .ptr .align 1 _Z8mmult4x4PfS_S_i_param_1,
	.param .u64 .ptr .align 1 _Z8mmult4x4PfS_S_i_param_2,
	.param .u32 _Z8mmult4x4PfS_S_i_param_3
)
{
	.reg .pred 	%p<11>;
	.reg .b32 	%r<83>;
	.reg .b32 	%f<225>;
	.reg .b64 	%rd<38>;

	ld.param.u64 	%rd4, [_Z8mmult4x4PfS_S_i_param_0];
	ld.param.u64 	%rd6, [_Z8mmult4x4PfS_S_i_param_1];
	ld.param.u64 	%rd5, [_Z8mmult4x4PfS_S_i_param_2];
	ld.param.u32 	%r34, [_Z8mmult4x4PfS_S_i_param_3];
	cvta.to.global.u64 	%rd1, %rd6;
	mov.u32 	%r1, %ntid.x;
	shl.b32 	%r2, %r1, 3;
	mov.u32 	%r3, %tid.x;
	mov.u32 	%r35, %ctaid.x;
	mad.lo.s32 	%r4, %r35, %r1, %r3;
	mov.u32 	%r36, %ctaid.y;
	shl.b32 	%r5, %r36, 1;
	setp.lt.s32 	%p1, %r34, 1;
	mov.f32 	%f217, 0f00000000;
	mov.f32 	%f218, %f217;
	mov.f32 	%f219, %f217;
	mov.f32 	%f220, %f217;
	@%p1 bra 	$L__BB4_15;
	shl.b32 	%r38, %r1, 2;
	mov.u32 	%r39, cb;
	add.s32 	%r6, %r39, %r38;
	mul.lo.s32 	%r7, %r34, %r5;
	shl.b32 	%r40, %r3, 2;
	add.s32 	%r8, %r39, %r40;
	add.s32 	%r9, %r6, %r40;
	add.s32 	%r10, %r8, %r2;
	add.s32 	%r11, %r9, %r2;
	and.b32  	%r12, %r1, 7;
	and.b32  	%r13, %r1, 1;
	and.b32  	%r41, %r1, -8;
	neg.s32 	%r14, %r41;
	shl.b32 	%r15, %r34, 3;
	mad.lo.s32 	%r16, %r1, 12, 16;
	add.s32 	%r17, %r38, 16;
	cvta.to.global.u64 	%rd2, %rd5;
	mov.f32 	%f220, 0f00000000;
	mov.b32 	%r75, 0;
	mul.wide.u32 	%rd3, %r34, 4;
	mov.f32 	%f219, %f220;
	mov.f32 	%f218, %f220;
	mov.f32 	%f217, %f220;
$L__BB4_2:
	mov.u32 	%r18, %r75;
	add.s32 	%r42, %r18, %r3;
	add.s32 	%r43, %r42, %r7;
	mul.wide.s32 	%rd7, %r43, 4;
	add.s64 	%rd8, %rd2, %rd7;
	ld.global.f32 	%f59, [%rd8];
	st.shared.f32 	[%r8], %f59;
	add.s64 	%rd9, %rd8, %rd3;
	ld.global.f32 	%f60, [%rd9];
	st.shared.f32 	[%r9], %f60;
	add.s64 	%rd10, %rd9, %rd3;
	ld.global.f32 	%f61, [%rd10];
	st.shared.f32 	[%r10], %f61;
	add.s64 	%rd11, %rd10, %rd3;
	ld.global.f32 	%f62, [%rd11];
	st.shared.f32 	[%r11], %f62;
	bar.sync 	0;
	add.s32 	%r75, %r18, %r1;
	setp.ge.u32 	%p2, %r18, %r75;
	@%p2 bra 	$L__BB4_14;
	setp.lt.u32 	%p3, %r1, 8;
	mov.u32 	%r80, %r18;
	@%p3 bra 	$L__BB4_6;
	mad.lo.s32 	%r77, %r34, %r18, %r4;
	mov.u32 	%r76, cb;
	mov.u32 	%r78, %r14;
	mov.u32 	%r80, %r18;
$L__BB4_5:
	.pragma "nounroll";
	mul.wide.s32 	%rd12, %r77, 4;
	add.s64 	%rd13, %rd1, %rd12;
	ld.global.f32 	%f64, [%rd13];
	ld.shared.v4.f32 	{%f65, %f66, %f67, %f68}, [%r76];
	fma.rn.f32 	%f69, %f64, %f65, %f217;
	add.s32 	%r45, %r76, %r17;
	ld.shared.f32 	%f70, [%r45+-16];
	fma.rn.f32 	%f71, %f64, %f70, %f218;
	add.s32 	%r46, %r76, %r2;
	ld.shared.v2.f32 	{%f72, %f73}, [%r46];
	fma.rn.f32 	%f74, %f64, %f72, %f219;
	add.s32 	%r47, %r76, %r16;
	ld.shared.f32 	%f75, [%r47+-16];
	fma.rn.f32 	%f76, %f64, %f75, %f220;
	add.s64 	%rd14, %rd13, %rd3;
	ld.global.f32 	%f77, [%rd14];
	fma.rn.f32 	%f78, %f77, %f66, %f69;
	ld.shared.f32 	%f79, [%r45+-12];
	fma.rn.f32 	%f80, %f77, %f79, %f71;
	fma.rn.f32 	%f81, %f77, %f73, %f74;
	ld.shared.f32 	%f82, [%r47+-12];
	fma.rn.f32 	%f83, %f77, %f82, %f76;
	add.s64 	%rd15, %rd14, %rd3;
	ld.global.f32 	%f84, [%rd15];
	fma.rn.f32 	%f85, %f84, %f67, %f78;
	ld.shared.f32 	%f86, [%r45+-8];
	fma.rn.f32 	%f87, %f84, %f86, %f80;
	ld.shared.v2.f32 	{%f88, %f89}, [%r46+8];
	fma.rn.f32 	%f90, %f84, %f88, %f81;
	ld.shared.f32 	%f91, [%r47+-8];
	fma.rn.f32 	%f92, %f84, %f91, %f83;
	add.s64 	%rd16, %rd15, %rd3;
	ld.global.f32 	%f93, [%rd16];
	fma.rn.f32 	%f94, %f93, %f68, %f85;
	ld.shared.f32 	%f95, [%r45+-4];
	fma.rn.f32 	%f96, %f93, %f95, %f87;
	fma.rn.f32 	%f97, %f93, %f89, %f90;
	ld.shared.f32 	%f98, [%r47+-4];
	fma.rn.f32 	%f99, %f93, %f98, %f92;
	add.s64 	%rd17, %rd16, %rd3;
	ld.global.f32 	%f100, [%rd17];
	ld.shared.v4.f32 	{%f101, %f102, %f103, %f104}, [%r76+16];
	fma.rn.f32 	%f105, %f100, %f101, %f94;
	ld.shared.f32 	%f106, [%r45];
	fma.rn.f32 	%f107, %f100, %f106, %f96;
	ld.shared.v2.f32 	{%f108, %f109}, [%r46+16];
	fma.rn.f32 	%f110, %f100, %f108, %f97;
	ld.shared.f32 	%f111, [%r47];
	fma.rn.f32 	%f112, %f100, %f111, %f99;
	add.s64 	%rd18, %rd17, %rd3;
	ld.global.f32 	%f113, [%rd18];
	fma.rn.f32 	%f114, %f113, %f102, %f105;
	ld.shared.f32 	%f115, [%r45+4];
	fma.rn.f32 	%f116, %f113, %f115, %f107;
	fma.rn.f32 	%f117, %f113, %f109, %f110;
	ld.shared.f32 	%f118, [%r47+4];
	fma.rn.f32 	%f119, %f113, %f118, %f112;
	add.s64 	%rd19, %rd18, %rd3;
	ld.global.f32 	%f120, [%rd19];
	fma.rn.f32 	%f121, %f120, %f103, %f114;
	ld.shared.f32 	%f122, [%r45+8];
	fma.rn.f32 	%f123, %f120, %f122, %f116;
	ld.shared.v2.f32 	{%f124, %f125}, [%r46+24];
	fma.rn.f32 	%f126, %f120, %f124, %f117;
	ld.shared.f32 	%f127, [%r47+8];
	fma.rn.f32 	%f128, %f120, %f127, %f119;
	add.s64 	%rd20, %rd19, %rd3;
	ld.global.f32 	%f129, [%rd20];
	fma.rn.f32 	%f217, %f129, %f104, %f121;
	ld.shared.f32 	%f130, [%r45+12];
	fma.rn.f32 	%f218, %f129, %f130, %f123;
	fma.rn.f32 	%f219, %f129, %f125, %f126;
	ld.shared.f32 	%f131, [%r47+12];
	fma.rn.f32 	%f220, %f129, %f131, %f128;
	add.s32 	%r80, %r80, 8;
	add.s32 	%r78, %r78, 8;
	add.s32 	%r77, %r77, %r15;
	add.s32 	%r76, %r76, 32;
	setp.ne.s32 	%p4, %r78, 0;
	@%p4 bra 	$L__BB4_5;
$L__BB4_6:
	setp.eq.s32 	%p5, %r12, 0;
	@%p5 bra 	$L__BB4_14;
	add.s32 	%r48, %r12, -1;
	setp.lt.u32 	%p6, %r48, 3;
	@%p6 bra 	$L__BB4_9;
	mad.lo.s32 	%r49, %r80, %r34, %r4;
	mul.wide.s32 	%rd21, %r49, 4;
	add.s64 	%rd22, %rd1, %rd21;
	ld.global.f32 	%f133, [%rd22];
	sub.s32 	%r50, %r80, %r18;
	shl.b32 	%r51, %r50, 2;
	mov.u32 	%r52, cb;
	add.s32 	%r53, %r52, %r51;
	ld.shared.f32 	%f134, [%r53];
	fma.rn.f32 	%f135, %f133, %f134, %f217;
	add.s32 	%r54, %r6, %r51;
	ld.shared.f32 	%f136, [%r54];
	fma.rn.f32 	%f137, %f133, %f136, %f218;
	add.s32 	%r55, %r53, %r2;
	ld.shared.f32 	%f138, [%r55];
	fma.rn.f32 	%f139, %f133, %f138, %f219;
	add.s32 	%r56, %r54, %r2;
	ld.shared.f32 	%f140, [%r56];
	fma.rn.f32 	%f141, %f133, %f140, %f220;
	add.s64 	%rd23, %rd22, %rd3;
	ld.global.f32 	%f142, [%rd23];
	ld.shared.f32 	%f143, [%r53+4];
	fma.rn.f32 	%f144, %f142, %f143, %f135;
	ld.shared.f32 	%f145, [%r54+4];
	fma.rn.f32 	%f146, %f142, %f145, %f137;
	ld.shared.f32 	%f147, [%r55+4];
	fma.rn.f32 	%f148, %f142, %f147, %f139;
	ld.shared.f32 	%f149, [%r56+4];
	fma.rn.f32 	%f150, %f142, %f149, %f141;
	add.s64 	%rd24, %rd23, %rd3;
	ld.global.f32 	%f151, [%rd24];
	ld.shared.f32 	%f152, [%r53+8];
	fma.rn.f32 	%f153, %f151, %f152, %f144;
	ld.shared.f32 	%f154, [%r54+8];
	fma.rn.f32 	%f155, %f151, %f154, %f146;
	ld.shared.f32 	%f156, [%r55+8];
	fma.rn.f32 	%f157, %f151, %f156, %f148;
	ld.shared.f32 	%f158, [%r56+8];
	fma.rn.f32 	%f159, %f151, %f158, %f150;
	add.s64 	%rd25, %rd24, %rd3;
	ld.global.f32 	%f160, [%rd25];
	ld.shared.f32 	%f161, [%r53+12];
	fma.rn.f32 	%f217, %f160, %f161, %f153;
	ld.shared.f32 	%f162, [%r54+12];
	fma.rn.f32 	%f218, %f160, %f162, %f155;
	ld.shared.f32 	%f163, [%r55+12];
	fma.rn.f32 	%f219, %f160, %f163, %f157;
	ld.shared.f32 	%f164, [%r56+12];
	fma.rn.f32 	%f220, %f160, %f164, %f159;
	add.s32 	%r80, %r80, 4;
$L__BB4_9:
	and.b32  	%r57, %r1, 3;
	setp.eq.s32 	%p7, %r57, 0;
	@%p7 bra 	$L__BB4_14;
	setp.eq.s32 	%p8, %r57, 1;
	@%p8 bra 	$L__BB4_12;
	mad.lo.s32 	%r58, %r80, %r34, %r4;
	mul.wide.s32 	%rd26, %r58, 4;
	add.s64 	%rd27, %rd1, %rd26;
	ld.global.f32 	%f166, [%rd27];
	sub.s32 	%r59, %r80, %r18;
	shl.b32 	%r60, %r59, 2;
	mov.u32 	%r61, cb;
	add.s32 	%r62, %r61, %r60;
	ld.shared.f32 	%f167, [%r62];
	fma.rn.f32 	%f168, %f166, %f167, %f217;
	add.s32 	%r63, %r6, %r60;
	ld.shared.f32 	%f169, [%r63];
	fma.rn.f32 	%f170, %f166, %f169, %f218;
	add.s32 	%r64, %r62, %r2;
	ld.shared.f32 	%f171, [%r64];
	fma.rn.f32 	%f172, %f166, %f171, %f219;
	add.s32 	%r65, %r63, %r2;
	ld.shared.f32 	%f173, [%r65];
	fma.rn.f32 	%f174, %f166, %f173, %f220;
	add.s64 	%rd28, %rd27, %rd3;
	ld.global.f32 	%f175, [%rd28];
	ld.shared.f32 	%f176, [%r62+4];
	fma.rn.f32 	%f217, %f175, %f176, %f168;
	ld.shared.f32 	%f177, [%r63+4];
	fma.rn.f32 	%f218, %f175, %f177, %f170;
	ld.shared.f32 	%f178, [%r64+4];
	fma.rn.f32 	%f219, %f175, %f178, %f172;
	ld.shared.f32 	%f179, [%r65+4];
	fma.rn.f32 	%f220, %f175, %f179, %f174;
	add.s32 	%r80, %r80, 2;
$L__BB4_12:
	setp.eq.s32 	%p9, %r13, 0;
	@%p9 bra 	$L__BB4_14;
	mad.lo.s32 	%r66, %r80, %r34, %r4;
	mul.wide.s32 	%rd29, %r66, 4;
	add.s64 	%rd30, %rd1, %rd29;
	ld.global.f32 	%f180, [%rd30];
	sub.s32 	%r67, %r80, %r18;
	shl.b32 	%r68, %r67, 2;
	mov.u32 	%r69, cb;
	add.s32 	%r70, %r69, %r68;
	ld.shared.f32 	%f181, [%r70];
	fma.rn.f32 	%f217, %f180, %f181, %f217;
	add.s32 	%r71, %r6, %r68;
	ld.shared.f32 	%f182, [%r71];
	fma.rn.f32 	%f218, %f180, %f182, %f218;
	add.s32 	%r72, %r70, %r2;
	ld.shared.f32 	%f183, [%r72];
	fma.rn.f32 	%f219, %f180, %f183, %f219;
	add.s32 	%r73, %r71, %r2;
	ld.shared.f32 	%f184, [%r73];
	fma.rn.f32 	%f220, %f180, %f184, %f220;
$L__BB4_14:
	bar.sync 	0;
	setp.lt.s32 	%p10, %r75, %r34;
	@%p10 bra 	$L__BB4_2;
$L__BB4_15:
	cvta.to.global.u64 	%rd31, %rd4;
	mad.lo.s32 	%r74, %r34, %r5, %r4;
	mul.wide.s32 	%rd32, %r74, 4;
	add.s64 	%rd33, %rd31, %rd32;
	st.global.f32 	[%rd33], %f217;
	mul.wide.s32 	%rd34, %r34, 4;
	add.s64 	%rd35, %rd33, %rd34;
	st.global.f32 	[%rd35], %f218;
	add.s64 	%rd36, %rd35, %rd34;
	st.global.f32 	[%rd36], %f219;
	add.s64 	%rd37, %rd36, %rd34;
	st.global.f32 	[%rd37], %f220;
	ret;

}


// ===== COMPILED SASS (sm_100) =====

	.target	sm_100

	.elftype	@"ET_EXEC"


//--------------------- .note.nv.tkinfo           --------------------------
	.section	.note.nv.tkinfo,"",@"SHT_NOTE"
	.sectionflags	@"SHF_NOTE_NV_TKINFO"
	.tkinfo
        /*0018*/ 	.word	0x00000002
        /*0030*/ 	.string	""
        /*0030*/ 	.string	"ptxas"
        /*0030*/ 	.string	"Cuda compilation tools, release 13.0, V13.0.88"
        /*0030*/ 	.string	"Build cuda_13.0.r13.0/compiler.36424714_0"
        /*0030*/ 	.string	"-arch sm_100 -m 64 "



//--------------------- .note.nv.cuinfo           --------------------------
	.section	.note.nv.cuinfo,"",@"SHT_NOTE"
	.sectionflags	@"SHF_NOTE_NV_CUINFO"
        /*0018*/ 	.short	0x0002
        /*001a*/ 	.short	0x0064
        /*001c*/ 	.short	0x0082
	.zero		2


//--------------------- .nv.info                  --------------------------
	.section	.nv.info,"",@"SHT_CUDA_INFO"
	.align	4


	//----- nvinfo : EIATTR_REGCOUNT
	.align		4
        /*0000*/ 	.byte	0x04, 0x2f
        /*0002*/ 	.short	(.L_1 - .L_0)
	.align		4
.L_0:
        /*0004*/ 	.word	index@(_Z6mmult1PfS_S_i)
        /*0008*/ 	.word	0x00000020


	//----- nvinfo : EIATTR_FRAME_SIZE
	.align		4
.L_1:
        /*000c*/ 	.byte	0x04, 0x11
        /*000e*/ 	.short	(.L_3 - .L_2)
	.align		4
.L_2:
        /*0010*/ 	.word	index@(_Z6mmult1PfS_S_i)
        /*0014*/ 	.word	0x00000000


	//----- nvinfo : EIATTR_REGCOUNT
	.align		4
.L_3:
        /*0018*/ 	.byte	0x04, 0x2f
        /*001a*/ 	.short	(.L_5 - .L_4)
	.align		4
.L_4:
        /*001c*/ 	.word	index@(_Z6mmult2PfS_S_i)
        /*0020*/ 	.word	0x00000020


	//----- nvinfo : EIATTR_FRAME_SIZE
	.align		4
.L_5:
        /*0024*/ 	.byte	0x04, 0x11
        /*0026*/ 	.short	(.L_7 - .L_6)
	.align		4
.L_6:
        /*0028*/ 	.word	index@(_Z6mmult2PfS_S_i)
        /*002c*/ 	.word	0x00000000


	//----- nvinfo : EIATTR_REGCOUNT
	.align		4
.L_7:
        /*0030*/ 	.byte	0x04, 0x2f
        /*0032*/ 	.short	(.L_9 - .L_8)
	.align		4
.L_8:
        /*0034*/ 	.word	index@(_Z6mmult3PfS_S_i)
        /*0038*/ 	.word	0x00000020


	//----- nvinfo : EIATTR_FRAME_SIZE
	.align		4
.L_9:
        /*003c*/ 	.byte	0x04, 0x11
        /*003e*/ 	.short	(.L_11 - .L_10)
	.align		4
.L_10:
        /*0040*/ 	.word	index@(_Z6mmult3PfS_S_i)
        /*0044*/ 	.word	0x00000000


	//----- nvinfo : EIATTR_REGCOUNT
	.align		4
.L_11:
        /*0048*/ 	.byte	0x04, 0x2f
        /*004a*/ 	.short	(.L_13 - .L_12)
	.align		4
.L_12:
        /*004c*/ 	.word	index@(_Z6mmult4PfS_S_i)
        /*0050*/ 	.word	0x00000020


	//----- nvinfo : EIATTR_FRAME_SIZE
	.align		4
.L_13:
        /*0054*/ 	.byte	0x04, 0x11
        /*0056*/ 	.short	(.L_15 - .L_14)
	.align		4
.L_14:
        /*0058*/ 	.word	index@(_Z6mmult4PfS_S_i)
        /*005c*/ 	.word	0x00000000


	//----- nvinfo : EIATTR_REGCOUNT
	.align		4
.L_15:
        /*0060*/ 	.byte	0x04, 0x2f
        /*0062*/ 	.short	(.L_17 - .L_16)
	.align		4
.L_16:
        /*0064*/ 	.word	index@(_Z8mmult4x4PfS_S_i)
        /*0068*/ 	.word	0x00000020


	//----- nvinfo : EIATTR_FRAME_SIZE
	.align		4
.L_17:
        /*006c*/ 	.byte	0x04, 0x11
        /*006e*/ 	.short	(.L_19 - .L_18)
	.align		4
.L_18:
        /*0070*/ 	.word	index@(_Z8mmult4x4PfS_S_i)
        /*0074*/ 	.word	0x00000000


	//----- nvinfo : EIATTR_MIN_STACK_SIZE
	.align		4
.L_19:
        /*0078*/ 	.byte	0x04, 0x12
        /*007a*/ 	.short	(.L_21 - .L_20)
	.align		4
.L_20:
        /*007c*/ 	.word	index@(_Z8mmult4x4PfS_S_i)
        /*0080*/ 	.word	0x00000000


	//----- nvinfo : EIATTR_MIN_STACK_SIZE
	.align		4
.L_21:
        /*0084*/ 	.byte	0x04, 0x12
        /*0086*/ 	.short	(.L_23 - .L_22)
	.align		4
.L_22:
        /*0088*/ 	.word	index@(_Z6mmult4PfS_S_i)
        /*008c*/ 	.word	0x00000000


	//----- nvinfo : EIATTR_MIN_STACK_SIZE
	.align		4
.L_23:
        /*0090*/ 	.byte	0x04, 0x12
        /*0092*/ 	.short	(.L_25 - .L_24)
	.align		4
.L_24:
        /*0094*/ 	.word	index@(_Z6mmult3PfS_S_i)
        /*0098*/ 	.word	0x00000000


	//----- nvinfo : EIATTR_MIN_STACK_SIZE
	.align		4
.L_25:
        /*009c*/ 	.byte	0x04, 0x12
        /*009e*/ 	.short	(.L_27 - .L_26)
	.align		4
.L_26:
        /*00a0*/ 	.word	index@(_Z6mmult2PfS_S_i)
        /*00a4*/ 	.word	0x00000000


	//----- nvinfo : EIATTR_MIN_STACK_SIZE
	.align		4
.L_27:
        /*00a8*/ 	.byte	0x04, 0x12
        /*00aa*/ 	.short	(.L_29 - .L_28)
	.align		4
.L_28:
        /*00ac*/ 	.word	index@(_Z6mmult1PfS_S_i)
        /*00b0*/ 	.word	0x00000000
.L_29:


//--------------------- .nv.compat                --------------------------
	.section	.nv.compat,"",@"SHT_CUDA_COMPAT_INFO"
	.align	4
        /*0000*/ 	.byte	0x02, 0x09, 0x00, 0x00, 0x02, 0x02, 0x01, 0x00, 0x02, 0x05, 0x05, 0x00, 0x03, 0x07, 0x01, 0x01
        /*0010*/ 	.byte	0x02, 0x03, 0x00, 0x00, 0x02, 0x06, 0x01, 0x00, 0x04, 0x0b, 0x08, 0x00, 0x09, 0x00, 0x00, 0x00
        /*0020*/ 	.byte	0x00, 0x00, 0x00, 0x00


//--------------------- .nv.info._Z8mmult4x4PfS_S_i --------------------------
	.section	.nv.info._Z8mmult4x4PfS_S_i,"",@"SHT_CUDA_INFO"
	.sectionflags	@""
	.align	4


	//----- nvinfo : EIATTR_CUDA_API_VERSION
	.align		4
        /*0000*/ 	.byte	0x04, 0x37
        /*0002*/ 	.short	(.L_31 - .L_30)
.L_30:
        /*0004*/ 	.word	0x00000082


	//----- nvinfo : EIATTR_KPARAM_INFO
	.align		4
.L_31:
        /*0008*/ 	.byte	0x04, 0x17
        /*000a*/ 	.short	(.L_33 - .L_32)
.L_32:
        /*000c*/ 	.word	0x00000000
        /*0010*/ 	.short	0x0003
        /*0012*/ 	.short	0x0018
        /*0014*/ 	.byte	0x00, 0xf0, 0x11, 0x00


	//----- nvinfo : EIATTR_KPARAM_INFO
	.align		4
.L_33:
        /*0018*/ 	.byte	0x04, 0x17
        /*001a*/ 	.short	(.L_35 - .L_34)
.L_34:
        /*001c*/ 	.word	0x00000000
        /*0020*/ 	.short	0x0002
        /*0022*/ 	.short	0x0010
        /*0024*/ 	.byte	0x00, 0xf5, 0x21, 0x00


	//----- nvinfo : EIATTR_KPARAM_INFO
	.align		4
.L_35:
        /*0028*/ 	.byte	0x04, 0x17
        /*002a*/ 	.short	(.L_37 - .L_36)
.L_36:
        /*002c*/ 	.word	0x00000000
        /*0030*/ 	.short	0x0001
        /*0032*/ 	.short	0x0008
        /*0034*/ 	.byte	0x00, 0xf5, 0x21, 0x00


	//----- nvinfo : EIATTR_KPARAM_INFO
	.align		4
.L_37:
        /*0038*/ 	.byte	0x04, 0x17
        /*003a*/ 	.short	(.L_39 - .L_38)
.L_38:
        /*003c*/ 	.word	0x00000000
        /*0040*/ 	.short	0x0000
        /*0042*/ 	.short	0x0000
        /*0044*/ 	.byte	0x00, 0xf5, 0x21, 0x00


	//----- nvinfo : EIATTR_SPARSE_MMA_MASK
	.align		4
.L_39:
        /*0048*/ 	.byte	0x03, 0x50
        /*004a*/ 	.short	0x0000


	//----- nvinfo : EIATTR_MAXREG_COUNT
	.align		4
        /*004c*/ 	.byte	0x03, 0x1b
        /*004e*/ 	.short	0x00ff


	//----- nvinfo : EIATTR_NUM_BARRIERS
	.align		4
        /*0050*/ 	.byte	0x02, 0x4c
        /*0052*/ 	.byte	0x01
	.zero		1


	//----- nvinfo : EIATTR_MERCURY_ISA_VERSION
	.align		4
        /*0054*/ 	.byte	0x03, 0x5f
        /*0056*/ 	.short	0x0101


	//----- nvinfo : EIATTR_VRC_CTA_INIT_COUNT
	.align		4
        /*0058*/ 	.byte	0x02, 0x4a
	.zero		1
	.zero		1


	//----- nvinfo : EIATTR_EXIT_INSTR_OFFSETS
	.align		4
        /*005c*/ 	.byte	0x04, 0x1c
        /*005e*/ 	.short	(.L_41 - .L_40)


	//   ....[0]....
.L_40:
        /*0060*/ 	.word	0x000010f0


	//----- nvinfo : EIATTR_CBANK_PARAM_SIZE
	.align		4
.L_41:
        /*0064*/ 	.byte	0x03, 0x19
        /*0066*/ 	.short	0x001c


	//----- nvinfo : EIATTR_PARAM_CBANK
	.align		4
        /*0068*/ 	.byte	0x04, 0x0a
        /*006a*/ 	.short	(.L_43 - .L_42)
	.align		4
.L_42:
        /*006c*/ 	.word	index@(.nv.constant0._Z8mmult4x4PfS_S_i)
        /*0070*/ 	.short	0x0380
        /*0072*/ 	.short	0x001c


	//----- nvinfo : EIATTR_SW_WAR
	.align		4
.L_43:
        /*0074*/ 	.byte	0x04, 0x36
        /*0076*/ 	.short	(.L_45 - .L_44)
.L_44:
        /*0078*/ 	.word	0x00000008
.L_45:


//--------------------- .nv.info._Z6mmult4PfS_S_i --------------------------
	.section	.nv.info._Z6mmult4PfS_S_i,"",@"SHT_CUDA_INFO"
	.sectionflags	@""
	.align	4


	//----- nvinfo : EIATTR_CUDA_API_VERSION
	.align		4
        /*0000*/ 	.byte	0x04, 0x37
        /*0002*/ 	.short	(.L_47 - .L_46)
.L_46:
        /*0004*/ 	.word	0x00000082


	//----- nvinfo : EIATTR_KPARAM_INFO
	.align		4
.L_47:
        /*0008*/ 	.byte	0x04, 0x17
        /*000a*/ 	.short	(.L_49 - .L_48)
.L_48:
        /*000c*/ 	.word	0x00000000
        /*0010*/ 	.short	0x0003
        /*0012*/ 	.short	0x0018
        /*0014*/ 	.byte	0x00, 0xf0, 0x11, 0x00


	//----- nvinfo : EIATTR_KPARAM_INFO
	.align		4
.L_49:
        /*0018*/ 	.byte	0x04, 0x17
        /*001a*/ 	.short	(.L_51 - .L_50)
.L_50:
        /*001c*/ 	.word	0x00000000
        /*0020*/ 	.short	0x0002
        /*0022*/ 	.short	0x0010
        /*0024*/ 	.byte	0x00, 0xf5, 0x21, 0x00


	//----- nvinfo : EIATTR_KPARAM_INFO
	.align		4
.L_51:
        /*0028*/ 	.byte	0x04, 0x17
        /*002a*/ 	.short	(.L_53 - .L_52)
.L_52:
        /*002c*/ 	.word	0x00000000
        /*0030*/ 	.short	0x0001
        /*0032*/ 	.short	0x0008
        /*0034*/ 	.byte	0x00, 0xf5, 0x21, 0x00


	//----- nvinfo : EIATTR_KPARAM_INFO
	.align		4
.L_53:
        /*0038*/ 	.byte	0x04, 0x17
        /*003a*/ 	.short	(.L_55 - .L_54)
.L_54:
        /*003c*/ 	.word	0x00000000
        /*0040*/ 	.short	0x0000
        /*0042*/ 	.short	0x0000
        /*0044*/ 	.byte	0x00, 0xf5, 0x21, 0x00


	//----- nvinfo : EIATTR_SPARSE_MMA_MASK
	.align		4
.L_55:
        /*0048*/ 	.byte	0x03, 0x50
        /*004a*/ 	.short	0x0000


	//----- nvinfo : EIATTR_MAXREG_COUNT
	.align		4
        /*004c*/ 	.byte	0x03, 0x1b
        /*004e*/ 	.short	0x00ff


	//----- nvinfo : EIATTR_NUM_BARRIERS
	.align		4
        /*0050*/ 	.byte	0x02, 0x4c
        /*0052*/ 	.byte	0x01
	.zero		1


	//----- nvinfo : EIATTR_MERCURY_ISA_VERSION
	.align		4
        /*0054*/ 	.byte	0x03, 0x5f
        /*0056*/ 	.short	0x0101


	//----- nvinfo : EIATTR_VRC_CTA_INIT_COUNT
	.align		4
        /*0058*/ 	.byte	0x02, 0x4a
	.zero		1
	.zero		1


	//----- nvinfo : EIATTR_EXIT_INSTR_OFFSETS
	.align		4
        /*005c*/ 	.byte	0x04, 0x1c
        /*005e*/ 	.short	(.L_57 - .L_56)


	//   ....[0]....
.L_56:
        /*0060*/ 	.word	0x00000b30


	//----- nvinfo : EIATTR_CBANK_PARAM_SIZE
	.align		4
.L_57:
        /*0064*/ 	.byte	0x03, 0x19
        /*0066*/ 	.short	0x001c


	//----- nvinfo : EIATTR_PARAM_CBANK
	.align		4
        /*0068*/ 	.byte	0x04, 0x0a
        /*006a*/ 	.short	(.L_59 - .L_58)
	.align		4
.L_58:
        /*006c*/ 	.word	index@(.nv.constant0._Z6mmult4PfS_S_i)
        /*0070*/ 	.short	0x0380
        /*0072*/ 	.short	0x001c


	//----- nvinfo : EIATTR_SW_WAR
	.align		4
.L_59:
        /*0074*/ 	.byte	0x04, 0x36
        /*0076*/ 	.short	(.L_61 - .L_60)
.L_60:
        /*0078*/ 	.word	0x00000008
.L_61:


//--------------------- .nv.info._Z6mmult3PfS_S_i --------------------------
	.section	.nv.info._Z6mmult3PfS_S_i,"",@"SHT_CUDA_INFO"
	.sectionflags	@""
	.align	4


	//----- nvinfo : EIATTR_CUDA_API_VERSION
	.align		4
        /*0000*/ 	.byte	0x04, 0x37
        /*0002*/ 	.short	(.L_63 - .L_62)
.L_62:
        /*0004*/ 	.word	0x00000082


	//----- nvinfo : EIATTR_KPARAM_INFO
	.align		4
.L_63:
        /*0008*/ 	.byte	0x04, 0x17
        /*000a*/ 	.short	(.L_65 - .L_64)
.L_64:
        /*000c*/ 	.word	0x00000000
        /*0010*/ 	.short	0x0003
        /*0012*/ 	.short	0x0018
        /*0014*/ 	.byte	0x00, 0xf0, 0x11, 0x00


	//----- nvinfo : EIATTR_KPARAM_INFO
	.align		4
.L_65:
        /*0018*/ 	.byte	0x04, 0x17
        /*001a*/ 	.short	(.L_67 - .L_66)
.L_66:
        /*001c*/ 	.word	0x00000000
        /*0020*/ 	.short	0x0002
        /*0022*/ 	.short	0x0010
        /*0024*/ 	.byte	0x00, 0xf5, 0x21, 0x00


	//----- nvinfo : EIATTR_KPARAM_INFO
	.align		4
.L_67:
        /*0028*/ 	.byte	0x04, 0x17
        /*002a*/ 	.short	(.L_69 - .L_68)
.L_68:
        /*002c*/ 	.word	0x00000000
        /*0030*/ 	.short	0x0001
        /*0032*/ 	.short	0x0008
        /*0034*/ 	.byte	0x00, 0xf5, 0x21, 0x00


	//----- nvinfo : EIATTR_KPARAM_INFO
	.align		4
.L_69:
        /*0038*/ 	.byte	0x04, 0x17
        /*003a*/ 	.short	(.L_71 - .L_70)
.L_70:
        /*003c*/ 	.word	0x00000000
        /*0040*/ 	.short	0x0000
        /*0042*/ 	.short	0x0000
        /*0044*/ 	.byte	0x00, 0xf5, 0x21, 0x00


	//----- nvinfo : EIATTR_SPARSE_MMA_MASK
	.align		4
.L_71:
        /*0048*/ 	.byte	0x03, 0x50
        /*004a*/ 	.short	0x0000


	//----- nvinfo : EIATTR_MAXREG_COUNT
	.align		4
        /*004c*/ 	.byte	0x03, 0x1b
        /*004e*/ 	.short	0x00ff


	//----- nvinfo : EIATTR_NUM_BARRIERS
	.align		4
        /*0050*/ 	.byte	0x02, 0x4c
        /*0052*/ 	.byte	0x01
	.zero		1


	//----- nvinfo : EIATTR_MERCURY_ISA_VERSION
	.align		4
        /*0054*/ 	.byte	0x03, 0x5f
        /*0056*/ 	.short	0x0101


	//----- nvinfo : EIATTR_VRC_CTA_INIT_COUNT
	.align		4
        /*0058*/ 	.byte	0x02, 0x4a
	.zero		1
	.zero		1


	//----- nvinfo : EIATTR_EXIT_INSTR_OFFSETS
	.align		4
        /*005c*/ 	.byte	0x04, 0x1c
        /*005e*/ 	.short	(.L_73 - .L_72)


	//   ....[0]....
.L_72:
        /*0060*/ 	.word	0x00000e60


	//----- nvinfo : EIATTR_CBANK_PARAM_SIZE
	.align		4
.L_73:
        /*0064*/ 	.byte	0x03, 0x19
        /*0066*/ 	.short	0x001c


	//----- nvinfo : EIATTR_PARAM_CBANK
	.align		4
        /*0068*/ 	.byte	0x04, 0x0a
        /*006a*/ 	.short	(.L_75 - .L_74)
	.align		4
.L_74:
        /*006c*/ 	.word	index@(.nv.constant0._Z6mmult3PfS_S_i)
        /*0070*/ 	.short	0x0380
        /*0072*/ 	.short	0x001c


	//----- nvinfo : EIATTR_SW_WAR
	.align		4
.L_75:
        /*0074*/ 	.byte	0x04, 0x36
        /*0076*/ 	.short	(.L_77 - .L_76)
.L_76:
        /*0078*/ 	.word	0x00000008
.L_77:


//--------------------- .nv.info._Z6mmult2PfS_S_i --------------------------
	.section	.nv.info._Z6mmult2PfS_S_i,"",@"SHT_CUDA_INFO"
	.sectionflags	@""
	.align	4


	//----- nvinfo : EIATTR_CUDA_API_VERSION
	.align		4
        /*0000*/ 	.byte	0x04, 0x37
        /*0002*/ 	.short	(.L_79 - .L_78)
.L_78:
        /*0004*/ 	.word	0x00000082


	//----- nvinfo : EIATTR_KPARAM_INFO
	.align		4
.L_79:
        /*0008*/ 	.byte	0x04, 0x17
        /*000a*/ 	.short	(.L_81 - .L_80)
.L_80:
        /*000c*/ 	.word	0x00000000
        /*0010*/ 	.short	0x0003
        /*0012*/ 	.short	0x0018
        /*0014*/ 	.byte	0x00, 0xf0, 0x11, 0x00


	//----- nvinfo : EIATTR_KPARAM_INFO
	.align		4
.L_81:
        /*0018*/ 	.byte	0x04, 0x17
        /*001a*/ 	.short	(.L_83 - .L_82)
.L_82:
        /*001c*/ 	.word	0x00000000
        /*0020*/ 	.short	0x0002
        /*0022*/ 	.short	0x0010
        /*0024*/ 	.byte	0x00, 0xf5, 0x21, 0x00


	//----- nvinfo : EIATTR_KPARAM_INFO
	.align		4
.L_83:
        /*0028*/ 	.byte	0x04, 0x17
        /*002a*/ 	.short	(.L_85 - .L_84)
.L_84:
        /*002c*/ 	.word	0x00000000
        /*0030*/ 	.short	0x0001
        /*0032*/ 	.short	0x0008
        /*0034*/ 	.byte	0x00, 0xf5, 0x21, 0x00


	//----- nvinfo : EIATTR_KPARAM_INFO
	.align		4
.L_85:
        /*0038*/ 	.byte	0x04, 0x17
        /*003a*/ 	.short	(.L_87 - .L_86)
.L_86:
        /*003c*/ 	.word	0x00000000
        /*0040*/ 	.short	0x0000
        /*0042*/ 	.short	0x0000
        /*0044*/ 	.byte	0x00, 0xf5, 0x21, 0x00


	//----- nvinfo : EIATTR_SPARSE_MMA_MASK
	.align		4
.L_87:
        /*0048*/ 	.byte	0x03, 0x50
        /*004a*/ 	.short	0x0000


	//----- nvinfo : EIATTR_MAXREG_COUNT
	.align		4
        /*004c*/ 	.byte	0x03, 0x1b
        /*004e*/ 	.short	0x00ff


	//----- nvinfo : EIATTR_MERCURY_ISA_VERSION
	.align		4
        /*0050*/ 	.byte	0x03, 0x5f
        /*0052*/ 	.short	0x0101


	//----- nvinfo : EIATTR_VRC_CTA_INIT_COUNT
	.align		4
        /*0054*/ 	.byte	0x02, 0x4a
	.zero		1
	.zero		1


	//----- nvinfo : EIATTR_EXIT_INSTR_OFFSETS
	.align		4
        /*0058*/ 	.byte	0x04, 0x1c
        /*005a*/ 	.short	(.L_89 - .L_88)


	//   ....[0]....
.L_88:
        /*005c*/ 	.word	0x00000cf0


	//----- nvinfo : EIATTR_CBANK_PARAM_SIZE
	.align		4
.L_89:
        /*0060*/ 	.byte	0x03, 0x19
        /*0062*/ 	.short	0x001c


	//----- nvinfo : EIATTR_PARAM_CBANK
	.align		4
        /*0064*/ 	.byte	0x04, 0x0a
        /*0066*/ 	.short	(.L_91 - .L_90)
	.align		4
.L_90:
        /*0068*/ 	.word	index@(.nv.constant0._Z6mmult2PfS_S_i)
        /*006c*/ 	.short	0x0380
        /*006e*/ 	.short	0x001c


	//----- nvinfo : EIATTR_SW_WAR
	.align		4
.L_91:
        /*0070*/ 	.byte	0x04, 0x36
        /*0072*/ 	.short	(.L_93 - .L_92)
.L_92:
        /*0074*/ 	.word	0x00000008
.L_93:


//--------------------- .nv.info._Z6mmult1PfS_S_i --------------------------
	.section	.nv.info._Z6mmult1PfS_S_i,"",@"SHT_CUDA_INFO"
	.sectionflags	@""
	.align	4


	//----- nvinfo : EIATTR_CUDA_API_VERSION
	.align		4
        /*0000*/ 	.byte	0x04, 0x37
        /*0002*/ 	.short	(.L_95 - .L_94)
.L_94:
        /*0004*/ 	.word	0x00000082


	//----- nvinfo : EIATTR_KPARAM_INFO
	.align		4
.L_95:
        /*0008*/ 	.byte	0x04, 0x17
        /*000a*/ 	.short	(.L_97 - .L_96)
.L_96:
        /*000c*/ 	.word	0x00000000
        /*0010*/ 	.short	0x0003
        /*0012*/ 	.short	0x0018
        /*0014*/ 	.byte	0x00, 0xf0, 0x11, 0x00


	//----- nvinfo : EIATTR_KPARAM_INFO
	.align		4
.L_97:
        /*0018*/ 	.byte	0x04, 0x17
        /*001a*/ 	.short	(.L_99 - .L_98)
.L_98:
        /*001c*/ 	.word	0x00000000
        /*0020*/ 	.short	0x0002
        /*0022*/ 	.short	0x0010
        /*0024*/ 	.byte	0x00, 0xf5, 0x21, 0x00


	//----- nvinfo : EIATTR_KPARAM_INFO
	.align		4
.L_99:
        /*0028*/ 	.byte	0x04, 0x17
        /*002a*/ 	.short	(.L_101 - .L_100)
.L_100:
        /*002c*/ 	.word	0x00000000
        /*0030*/ 	.short	0x0001
        /*0032*/ 	.short	0x0008
        /*0034*/ 	.byte	0x00, 0xf5, 0x21, 0x00


	//----- nvinfo : EIATTR_KPARAM_INFO
	.align		4
.L_101:
        /*0038*/ 	.byte	0x04, 0x17
        /*003a*/ 	.short	(.L_103 - .L_102)
.L_102:
        /*003c*/ 	.word	0x00000000
        /*0040*/ 	.short	0x0000
        /*0042*/ 	.short	0x0000
        /*0044*/ 	.byte	0x00, 0xf5, 0x21, 0x00


	//----- nvinfo : EIATTR_SPARSE_MMA_MASK
	.align		4
.L_103:
        /*0048*/ 	.byte	0x03, 0x50
        /*004a*/ 	.short	0x0000


	//----- nvinfo : EIATTR_MAXREG_COUNT
	.align		4
        /*004c*/ 	.byte	0x03, 0x1b
        /*004e*/ 	.short	0x00ff


	//----- nvinfo : EIATTR_MERCURY_ISA_VERSION
	.align		4
        /*0050*/ 	.byte	0x03, 0x5f
        /*0052*/ 	.short	0x0101


	//----- nvinfo : EIATTR_VRC_CTA_INIT_COUNT
	.align		4
        /*0054*/ 	.byte	0x02, 0x4a
	.zero		1
	.zero		1


	//----- nvinfo : EIATTR_EXIT_INSTR_OFFSETS
	.align		4
        /*0058*/ 	.byte	0x04, 0x1c
        /*005a*/ 	.short	(.L_105 - .L_104)


	//   ....[0]....
.L_104:
        /*005c*/ 	.word	0x00000860


	//----- nvinfo : EIATTR_CBANK_PARAM_SIZE
	.align		4
.L_105:
        /*0060*/ 	.byte	0x03, 0x19
        /*0062*/ 	.short	0x001c


	//----- nvinfo : EIATTR_PARAM_CBANK
	.align		4
        /*0064*/ 	.byte	0x04, 0x0a
        /*0066*/ 	.short	(.L_107 - .L_106)
	.align		4
.L_106:
        /*0068*/ 	.word	index@(.nv.constant0._Z6mmult1PfS_S_i)
        /*006c*/ 	.short	0x0380
        /*006e*/ 	.short	0x001c


	//----- nvinfo : EIATTR_SW_WAR
	.align		4
.L_107:
        /*0070*/ 	.byte	0x04, 0x36
        /*0072*/ 	.short	(.L_109 - .L_108)
.L_108:
        /*0074*/ 	.word	0x00000008
.L_109:


//--------------------- .nv.callgraph             --------------------------
	.section	.nv.callgraph,"",@"SHT_CUDA_CALLGRAPH"
	.align	4
	.sectionentsize	8
	.align		4
        /*0000*/ 	.word	0x00000000
	.align		4
        /*0004*/ 	.word	0xffffffff
	.align		4
        /*0008*/ 	.word	0x00000000
	.align		4
        /*000c*/ 	.word	0xfffffffe
	.align		4
        /*0010*/ 	.word	0x00000000
	.align		4
        /*0014*/ 	.word	0xfffffffd
	.align		4
        /*0018*/ 	.word	0x00000000
	.align		4
        /*001c*/ 	.word	0xfffffffc


//--------------------- .text._Z8mmult4x4PfS_S_i  --------------------------
	.section	.text._Z8mmult4x4PfS_S_i,"ax",@progbits
	.align	128
        .global         _Z8mmult4x4PfS_S_i
        .type           _Z8mmult4x4PfS_S_i,@function
        .size           _Z8mmult4x4PfS_S_i,(.L_x_36 - _Z8mmult4x4PfS_S_i)
        .other          _Z8mmult4x4PfS_S_i,@"STO_CUDA_ENTRY STV_DEFAULT"
_Z8mmult4x4PfS_S_i:
.text._Z8mmult4x4PfS_S_i:
[----:B------:R-:W-:Y:S01]  /*0000*/  LDC R1, c[0x0][0x37c] ;  /* 0x0000df00ff017b82 */ /* 0x000fe20000000800 */
[----:B------:R-:W0:Y:S01]  /*0010*/  LDCU UR6, c[0x0][0x398] ;  /* 0x00007300ff0677ac */ /* 0x000e220008000800 */
[----:B------:R-:W1:Y:S06]  /*0020*/  S2R R2, SR_TID.X ;  /* 0x0000000000027919 */ /* 0x000e6c0000002100 */
[----:B------:R-:W2:Y:S01]  /*0030*/  S2UR UR4, SR_CTAID.Y ;  /* 0x00000000000479c3 */ /* 0x000ea20000002600 */
[----:B------:R-:W-:Y:S01]  /*0040*/  HFMA2 R24, -RZ, RZ, 0, 0 ;  /* 0x00000000ff187431 */ /* 0x000fe200000001ff */
[----:B------:R-:W3:Y:S01]  /*0050*/  LDCU.64 UR8, c[0x0][0x358] ;  /* 0x00006b00ff0877ac */ /* 0x000ee20008000a00 */
[----:B------:R-:W-:-:S02]  /*0060*/  CS2R R22, SRZ ;  /* 0x0000000000167805 */ /* 0x000fc4000001ff00 */
[----:B------:R-:W-:-:S03]  /*0070*/  MOV R16, RZ ;  /* 0x000000ff00107202 */ /* 0x000fc60000000f00 */
[----:B------:R-:W1:Y:S08]  /*0080*/  S2UR UR5, SR_CTAID.X ;  /* 0x00000000000579c3 */ /* 0x000e700000002500 */
[----:B------:R-:W1:Y:S01]  /*0090*/  LDC R3, c[0x0][0x360] ;  /* 0x0000d800ff037b82 */ /* 0x000e620000000800 */
[----:B0-----:R-:W-:-:S04]  /*00a0*/  MOV R4, UR6 ;  /* 0x0000000600047c02 */ /* 0x001fc80008000f00 */
[----:B------:R-:W-:Y:S01]  /*00b0*/  ISETP.GE.AND P0, PT, R4, 0x1, PT ;  /* 0x000000010400780c */ /* 0x000fe20003f06270 */
[----:B--2---:R-:W-:Y:S01]  /*00c0*/  USHF.L.U32 UR4, UR4, 0x1, URZ ;  /* 0x0000000104047899 */ /* 0x004fe200080006ff */
[----:B-1----:R-:W-:-:S11]  /*00d0*/  IMAD R7, R3, UR5, R2 ;  /* 0x0000000503077c24 */ /* 0x002fd6000f8e0202 */
[----:B---3--:R-:W-:Y:S05]  /*00e0*/  @!P0 BRA `(.L_x_0) ;  /* 0x0000000c00d88947 */ /* 0x008fea0003800000 */
[----:B------:R-:W0:Y:S01]  /*00f0*/  S2R R5, SR_CgaCtaId ;  /* 0x0000000000057919 */ /* 0x000e220000008800 */
[----:B------:R-:W-:Y:S02]  /*0100*/  MOV R0, 0x400 ;  /* 0x0000040000007802 */ /* 0x000fe40000000f00 */
[----:B------:R-:W-:Y:S02]  /*0110*/  CS2R R22, SRZ ;  /* 0x0000000000167805 */ /* 0x000fe4000001ff00 */
[----:B------:R-:W-:Y:S02]  /*0120*/  MOV R12, 0xc ;  /* 0x0000000c000c7802 */ /* 0x000fe40000000f00 */
[----:B------:R-:W-:Y:S02]  /*0130*/  MOV R16, RZ ;  /* 0x000000ff00107202 */ /* 0x000fe40000000f00 */
[----:B------:R-:W-:Y:S01]  /*0140*/  MOV R6, RZ ;  /* 0x000000ff00067202 */ /* 0x000fe20000000f00 */
[----:B------:R-:W-:Y:S01]  /*0150*/  IMAD R12, R3, R12, 0x10 ;  /* 0x00000010030c7424 */ /* 0x000fe200078e020c */
[----:B------:R-:W-:-:S02]  /*0160*/  MOV R24, RZ ;  /* 0x000000ff00187202 */ /* 0x000fc40000000f00 */
[----:B0-----:R-:W-:-:S04]  /*0170*/  LEA R0, R5, R0, 0x18 ;  /* 0x0000000005007211 */ /* 0x001fc800078ec0ff */
[----:B------:R-:W-:-:S07]  /*0180*/  LEA R13, R3, R0, 0x2 ;  /* 0x00000000030d7211 */ /* 0x000fce00078e10ff */
.L_x_6:
[----:B0-----:R-:W0:Y:S01]  /*0190*/  LDC R4, c[0x0][0x398] ;  /* 0x0000e600ff047b82 */ /* 0x001e220000000800 */
[----:B------:R-:W-:-:S07]  /*01a0*/  IADD3 R5, PT, PT, R2, R6, RZ ;  /* 0x0000000602057210 */ /* 0x000fce0007ffe0ff */
[----:B------:R-:W1:Y:S01]  /*01b0*/  LDC.64 R18, c[0x0][0x390] ;  /* 0x0000e400ff127b82 */ /* 0x000e620000000a00 */
[----:B0-----:R-:W-:-:S04]  /*01c0*/  IMAD R5, R4, UR4, R5 ;  /* 0x0000000404057c24 */ /* 0x001fc8000f8e0205 */
[----:B-1----:R-:W-:-:S04]  /*01d0*/  IMAD.WIDE R18, R5, 0x4, R18 ;  /* 0x0000000405127825 */ /* 0x002fc800078e0212 */
[C---:B------:R-:W-:Y:S02]  /*01e0*/  IMAD.WIDE.U32 R8, R4.reuse, 0x4, R18 ;  /* 0x0000000404087825 */ /* 0x040fe400078e0012 */
[----:B------:R-:W2:Y:S02]  /*01f0*/  LDG.E R18, desc[UR8][R18.64] ;  /* 0x0000000812127981 */ /* 0x000ea4000c1e1900 */
[C---:B------:R-:W-:Y:S02]  /*0200*/  IMAD.WIDE.U32 R10, R4.reuse, 0x4, R8 ;  /* 0x00000004040a7825 */ /* 0x040fe400078e0008 */
[----:B------:R-:W3:Y:S02]  /*0210*/  LDG.E R8, desc[UR8][R8.64] ;  /* 0x0000000808087981 */ /* 0x000ee4000c1e1900 */
[----:B------:R-:W-:Y:S02]  /*0220*/  IMAD.WIDE.U32 R14, R4, 0x4, R10 ;  /* 0x00000004040e7825 */ /* 0x000fe400078e000a */
[----:B------:R-:W4:Y:S04]  /*0230*/  LDG.E R10, desc[UR8][R10.64] ;  /* 0x000000080a0a7981 */ /* 0x000f28000c1e1900 */
[----:B------:R0:W5:Y:S01]  /*0240*/  LDG.E R15, desc[UR8][R14.64] ;  /* 0x000000080e0f7981 */ /* 0x000162000c1e1900 */
[----:B------:R-:W1:Y:S01]  /*0250*/  S2UR UR6, SR_CgaCtaId ;  /* 0x00000000000679c3 */ /* 0x000e620000008800 */
[----:B------:R-:W-:Y:S01]  /*0260*/  UMOV UR5, 0x400 ;  /* 0x0000040000057882 */ /* 0x000fe20000000000 */
[----:B------:R-:W-:-:S02]  /*0270*/  IADD3 R5, PT, PT, R3, R6, RZ ;  /* 0x0000000603057210 */ /* 0x000fc40007ffe0ff */
[----:B------:R-:W-:Y:S02]  /*0280*/  LEA R20, R2, R13, 0x2 ;  /* 0x0000000d02147211 */ /* 0x000fe400078e10ff */
[----:B------:R-:W-:Y:S02]  /*0290*/  ISETP.GE.U32.AND P1, PT, R6, R5, PT ;  /* 0x000000050600720c */ /* 0x000fe40003f26070 */
[----:B------:R-:W-:Y:S01]  /*02a0*/  LEA R26, R3, R20, 0x3 ;  /* 0x00000014031a7211 */ /* 0x000fe200078e18ff */
[----:B-1----:R-:W-:-:S06]  /*02b0*/  ULEA UR5, UR6, UR5, 0x18 ;  /* 0x0000000506057291 */ /* 0x002fcc000f8ec0ff */
[----:B------:R-:W-:-:S04]  /*02c0*/  LEA R0, R2, UR5, 0x2 ;  /* 0x0000000502007c11 */ /* 0x000fc8000f8e10ff */
[----:B------:R-:W-:Y:S02]  /*02d0*/  LEA R17, R3, R0, 0x3 ;  /* 0x0000000003117211 */ /* 0x000fe400078e18ff */
[----:B0-----:R-:W-:Y:S02]  /*02e0*/  MOV R14, R6 ;  /* 0x00000006000e7202 */ /* 0x001fe40000000f00 */
[----:B------:R-:W-:Y:S02]  /*02f0*/  ISETP.GE.AND P0, PT, R5, R4, PT ;  /* 0x000000040500720c */ /* 0x000fe40003f06270 */
[----:B------:R-:W-:Y:S01]  /*0300*/  MOV R6, R5 ;  /* 0x0000000500067202 */ /* 0x000fe20000000f00 */
[----:B--2---:R0:W-:Y:S04]  /*0310*/  STS [R0], R18 ;  /* 0x0000001200007388 */ /* 0x0041e80000000800 */
[----:B---3--:R0:W-:Y:S04]  /*0320*/  STS [R20], R8 ;  /* 0x0000000814007388 */ /* 0x0081e80000000800 */
[----:B----4-:R0:W-:Y:S04]  /*0330*/  STS [R17], R10 ;  /* 0x0000000a11007388 */ /* 0x0101e80000000800 */
[----:B-----5:R0:W-:Y:S01]  /*0340*/  STS [R26], R15 ;  /* 0x0000000f1a007388 */ /* 0x0201e20000000800 */
[----:B------:R-:W-:Y:S06]  /*0350*/  BAR.SYNC.DEFER_BLOCKING 0x0 ;  /* 0x0000000000007b1d */ /* 0x000fec0000010000 */
[----:B------:R-:W-:Y:S05]  /*0360*/  @P1 BRA `(.L_x_1) ;  /* 0x0000000c00301947 */ /* 0x000fea0003800000 */
[----:B------:R-:W-:Y:S02]  /*0370*/  ISETP.GE.U32.AND P1, PT, R3, 0x8, PT ;  /* 0x000000080300780c */ /* 0x000fe40003f26070 */
[----:B------:R-:W-:-:S11]  /*0380*/  MOV R5, R14 ;  /* 0x0000000e00057202 */ /* 0x000fd60000000f00 */
[----:B------:R-:W-:Y:S05]  /*0390*/  @!P1 BRA `(.L_x_2) ;  /* 0x00000004005c9947 */ /* 0x000fea0003800000 */
[----:B------:R-:W1:Y:S01]  /*03a0*/  S2R R5, SR_CgaCtaId ;  /* 0x0000000000057919 */ /* 0x000e620000008800 */
[----:B0-----:R-:W-:Y:S01]  /*03b0*/  MOV R18, 0x400 ;  /* 0x0000040000127802 */ /* 0x001fe20000000f00 */
[----:B------:R-:W-:Y:S01]  /*03c0*/  IMAD R15, R14, R4, R7 ;  /* 0x000000040e0f7224 */ /* 0x000fe200078e0207 */
[----:B------:R-:W-:-:S04]  /*03d0*/  LOP3.LUT R0, R3, 0xfffffff8, RZ, 0xc0, !PT ;  /* 0xfffffff803007812 */ /* 0x000fc800078ec0ff */
[----:B------:R-:W-:Y:S02]  /*03e0*/  IADD3 R0, PT, PT, -R0, RZ, RZ ;  /* 0x000000ff00007210 */ /* 0x000fe40007ffe1ff */
[----:B-1----:R-:W-:Y:S02]  /*03f0*/  LEA R18, R5, R18, 0x18 ;  /* 0x0000001205127211 */ /* 0x002fe400078ec0ff */
[----:B------:R-:W-:-:S07]  /*0400*/  MOV R5, R14 ;  /* 0x0000000e00057202 */ /* 0x000fce0000000f00 */
.L_x_3:
[----:B------:R-:W0:Y:S01]  /*0410*/  LDC.64 R20, c[0x0][0x388] ;  /* 0x0000e200ff147b82 */ /* 0x000e220000000a00 */
[----:B------:R-:W1:Y:S01]  /*0420*/  LDS.128 R8, [R18] ;  /* 0x0000000012087984 */ /* 0x000e620000000c00 */
[----:B0-----:R-:W-:-:S05]  /*0430*/  IMAD.WIDE R20, R15, 0x4, R20 ;  /* 0x000000040f147825 */ /* 0x001fca00078e0214 */
[----:B------:R-:W1:Y:S01]  /*0440*/  LDG.E R17, desc[UR8][R20.64] ;  /* 0x0000000814117981 */ /* 0x000e62000c1e1900 */
[----:B------:R-:W-:-:S05]  /*0450*/  IMAD.WIDE.U32 R26, R4, 0x4, R20 ;  /* 0x00000004041a7825 */ /* 0x000fca00078e0014 */
[----:B------:R0:W2:Y:S01]  /*0460*/  LDG.E R28, desc[UR8][R26.64] ;  /* 0x000000081a1c7981 */ /* 0x0000a2000c1e1900 */
[----:B------:R-:W-:Y:S01]  /*0470*/  LEA R19, R3, R18, 0x3 ;  /* 0x0000001203137211 */ /* 0x000fe200078e18ff */
[----:B0-----:R-:W-:-:S05]  /*0480*/  IMAD.WIDE.U32 R26, R4, 0x4, R26 ;  /* 0x00000004041a7825 */ /* 0x001fca00078e001a */
[----:B------:R0:W3:Y:S01]  /*0490*/  LDG.E R25, desc[UR8][R26.64] ;  /* 0x000000081a197981 */ /* 0x0000e2000c1e1900 */
[-C--:B------:R-:W-:Y:S02]  /*04a0*/  LEA R20, R3, R18.reuse, 0x2 ;  /* 0x0000001203147211 */ /* 0x080fe400078e10ff */
[----:B------:R-:W-:Y:S01]  /*04b0*/  IADD3 R21, PT, PT, R12, R18, RZ ;  /* 0x000000120c157210 */ /* 0x000fe20007ffe0ff */
[----:B0-----:R-:W-:-:S04]  /*04c0*/  IMAD.WIDE.U32 R26, R4, 0x4, R26 ;  /* 0x00000004041a7825 */ /* 0x001fc800078e001a */
[----:B-1----:R-:W-:-:S04]  /*04d0*/  FFMA R22, R17, R8, R22 ;  /* 0x0000000811167223 */ /* 0x002fc80000000016 */
[----:B--2---:R-:W-:Y:S02]  /*04e0*/  FFMA R22, R9, R28, R22 ;  /* 0x0000001c09167223 */ /* 0x004fe40000000016 */
[----:B------:R-:W0:Y:S02]  /*04f0*/  LDS.64 R8, [R19] ;  /* 0x0000000013087984 */ /* 0x000e240000000a00 */
[----:B0-----:R-:W-:Y:S02]  /*0500*/  FFMA R8, R17, R8, R23 ;  /* 0x0000000811087223 */ /* 0x001fe40000000017 */
[----:B------:R-:W-:Y:S02]  /*0510*/  LDS R23, [R21+-0x10] ;  /* 0xfffff00015177984 */ /* 0x000fe40000000800 */
[----:B------:R-:W-:Y:S02]  /*0520*/  FFMA R29, R9, R28, R8 ;  /* 0x0000001c091d7223 */ /* 0x000fe40000000008 */
[----:B------:R-:W0:Y:S04]  /*0530*/  LDS R9, [R20] ;  /* 0x0000000014097984 */ /* 0x000e280000000800 */
[----:B------:R-:W1:Y:S01]  /*0540*/  LDS R8, [R20+0x4] ;  /* 0x0000040014087984 */ /* 0x000e620000000800 */
[----:B0-----:R-:W-:-:S03]  /*0550*/  FFMA R9, R17, R9, R24 ;  /* 0x0000000911097223 */ /* 0x001fc60000000018 */
[----:B------:R0:W2:Y:S01]  /*0560*/  LDG.E R24, desc[UR8][R26.64] ;  /* 0x000000081a187981 */ /* 0x0000a2000c1e1900 */
[----:B------:R-:W-:-:S03]  /*0570*/  FFMA R17, R17, R23, R16 ;  /* 0x0000001711117223 */ /* 0x000fc60000000010 */
[----:B------:R-:W4:Y:S01]  /*0580*/  LDS R16, [R21+-0xc] ;  /* 0xfffff40015107984 */ /* 0x000f220000000800 */
[----:B-1----:R-:W-:Y:S01]  /*0590*/  FFMA R8, R28, R8, R9 ;  /* 0x000000081c087223 */ /* 0x002fe20000000009 */
[----:B---3--:R-:W-:Y:S02]  /*05a0*/  FFMA R10, R10, R25, R22 ;  /* 0x000000190a0a7223 */ /* 0x008fe40000000016 */
[----:B------:R-:W1:Y:S01]  /*05b0*/  LDS R9, [R20+0x8] ;  /* 0x0000080014097984 */ /* 0x000e620000000800 */
[----:B0-----:R-:W-:-:S05]  /*05c0*/  IMAD.WIDE.U32 R26, R4, 0x4, R26 ;  /* 0x00000004041a7825 */ /* 0x001fca00078e001a */
[----:B------:R0:W3:Y:S01]  /*05d0*/  LDG.E R23, desc[UR8][R26.64] ;  /* 0x000000081a177981 */ /* 0x0000e2000c1e1900 */
[----:B----4-:R-:W-:Y:S01]  /*05e0*/  FFMA R28, R28, R16, R17 ;  /* 0x000000101c1c7223 */ /* 0x010fe20000000011 */
[----:B------:R-:W-:Y:S02]  /*05f0*/  IMAD.WIDE.U32 R16, R4, 0x4, R26 ;  /* 0x0000000404107825 */ /* 0x000fe400078e001a */
[----:B0-----:R-:W-:Y:S04]  /*0600*/  LDS R26, [R20+0xc] ;  /* 0x00000c00141a7984 */ /* 0x001fe80000000800 */
[----:B------:R0:W4:Y:S01]  /*0610*/  LDG.E R22, desc[UR8][R16.64] ;  /* 0x0000000810167981 */ /* 0x000122000c1e1900 */
[----:B-1----:R-:W-:-:S03]  /*0620*/  FFMA R27, R25, R9, R8 ;  /* 0x00000009191b7223 */ /* 0x002fc60000000008 */
[----:B------:R-:W1:Y:S02]  /*0630*/  LDS.64 R8, [R19+0x8] ;  /* 0x0000080013087984 */ /* 0x000e640000000a00 */
[C---:B-1----:R-:W-:Y:S02]  /*0640*/  FFMA R8, R25.reuse, R8, R29 ;  /* 0x0000000819087223 */ /* 0x042fe4000000001d */
[----:B------:R-:W1:Y:S02]  /*0650*/  LDS R29, [R21+-0x8] ;  /* 0xfffff800151d7984 */ /* 0x000e640000000800 */
[----:B-1----:R-:W-:Y:S01]  /*0660*/  FFMA R29, R25, R29, R28 ;  /* 0x0000001d191d7223 */ /* 0x002fe2000000001c */
[----:B0-----:R-:W-:-:S04]  /*0670*/  IMAD.WIDE.U32 R16, R4, 0x4, R16 ;  /* 0x0000000404107825 */ /* 0x001fc800078e0010 */
[-C--:B--2---:R-:W-:Y:S01]  /*0680*/  FFMA R25, R11, R24.reuse, R10 ;  /* 0x000000180b197223 */ /* 0x084fe2000000000a */
[----:B------:R-:W-:Y:S01]  /*0690*/  FFMA R10, R9, R24, R8 ;  /* 0x00000018090a7223 */ /* 0x000fe20000000008 */
[----:B------:R-:W-:Y:S04]  /*06a0*/  LDS R11, [R20+0x10] ;  /* 0x00001000140b7984 */ /* 0x000fe80000000800 */
[----:B------:R-:W0:Y:S02]  /*06b0*/  LDS R8, [R21+-0x4] ;  /* 0xfffffc0015087984 */ /* 0x000e240000000800 */
[C---:B0-----:R-:W-:Y:S02]  /*06c0*/  FFMA R28, R24.reuse, R8, R29 ;  /* 0x00000008181c7223 */ /* 0x041fe4000000001d */
[----:B------:R-:W0:Y:S01]  /*06d0*/  LDS.64 R8, [R19+0x10] ;  /* 0x0000100013087984 */ /* 0x000e220000000a00 */
[----:B------:R-:W-:-:S03]  /*06e0*/  FFMA R26, R24, R26, R27 ;  /* 0x0000001a181a7223 */ /* 0x000fc6000000001b */
[----:B------:R-:W1:Y:S01]  /*06f0*/  LDS R29, [R21] ;  /* 0x00000000151d7984 */ /* 0x000e620000000800 */
[C---:B---3--:R-:W-:Y:S01]  /*0700*/  FFMA R24, R23.reuse, R11, R26 ;  /* 0x0000000b17187223 */ /* 0x048fe2000000001a */
[----:B0-----:R-:W-:-:S04]  /*0710*/  FFMA R8, R23, R8, R10 ;  /* 0x0000000817087223 */ /* 0x001fc8000000000a */
[----:B----4-:R-:W-:Y:S02]  /*0720*/  FFMA R27, R9, R22, R8 ;  /* 0x00000016091b7223 */ /* 0x010fe40000000008 */
[----:B------:R-:W0:Y:S01]  /*0730*/  LDS.128 R8, [R18+0x10] ;  /* 0x0000100012087984 */ /* 0x000e220000000c00 */
[----:B-1----:R-:W-:-:S03]  /*0740*/  FFMA R29, R23, R29, R28 ;  /* 0x0000001d171d7223 */ /* 0x002fc6000000001c */
[----:B------:R-:W-:Y:S01]  /*0750*/  LDS R28, [R21+0x8] ;  /* 0x00000800151c7984 */ /* 0x000fe20000000800 */
[----:B0-----:R-:W-:-:S03]  /*0760*/  FFMA R8, R23, R8, R25 ;  /* 0x0000000817087223 */ /* 0x001fc60000000019 */
[----:B------:R0:W2:Y:S04]  /*0770*/  LDG.E R23, desc[UR8][R16.64] ;  /* 0x0000000810177981 */ /* 0x0000a8000c1e1900 */
[----:B------:R-:W1:Y:S01]  /*0780*/  LDS R25, [R20+0x14] ;  /* 0x0000140014197984 */ /* 0x000e620000000800 */
[----:B0-----:R-:W-:-:S05]  /*0790*/  IMAD.WIDE.U32 R16, R4, 0x4, R16 ;  /* 0x0000000404107825 */ /* 0x001fca00078e0010 */
[----:B------:R0:W3:Y:S01]  /*07a0*/  LDG.E R26, desc[UR8][R16.64] ;  /* 0x00000008101a7981 */ /* 0x0000e2000c1e1900 */
[----:B------:R-:W-:-:S03]  /*07b0*/  FFMA R9, R9, R22, R8 ;  /* 0x0000001609097223 */ /* 0x000fc60000000008 */
[----:B------:R-:W4:Y:S04]  /*07c0*/  LDS R8, [R21+0x4] ;  /* 0x0000040015087984 */ /* 0x000f280000000800 */
[----:B0-----:R-:W-:Y:S01]  /*07d0*/  LDS R17, [R21+0xc] ;  /* 0x00000c0015117984 */ /* 0x001fe20000000800 */
[----:B-1----:R-:W-:-:S03]  /*07e0*/  FFMA R24, R22, R25, R24 ;  /* 0x0000001916187223 */ /* 0x002fc60000000018 */
[----:B------:R-:W0:Y:S01]  /*07f0*/  LDS R25, [R20+0x18] ;  /* 0x0000180014197984 */ /* 0x000e220000000800 */
[----:B----4-:R-:W-:-:S03]  /*0800*/  FFMA R22, R22, R8, R29 ;  /* 0x0000000816167223 */ /* 0x010fc6000000001d */
[----:B------:R-:W1:Y:S01]  /*0810*/  LDS R29, [R20+0x1c] ;  /* 0x00001c00141d7984 */ /* 0x000e620000000800 */
[----:B------:R-:W-:-:S04]  /*0820*/  IADD3 R0, PT, PT, R0, 0x8, RZ ;  /* 0x0000000800007810 */ /* 0x000fc80007ffe0ff */
[----:B------:R-:W-:Y:S02]  /*0830*/  ISETP.NE.AND P1, PT, R0, RZ, PT ;  /* 0x000000ff0000720c */ /* 0x000fe40003f25270 */
[----:B------:R-:W-:Y:S02]  /*0840*/  IADD3 R5, PT, PT, R5, 0x8, RZ ;  /* 0x0000000805057810 */ /* 0x000fe40007ffe0ff */
[----:B------:R-:W-:Y:S02]  /*0850*/  IADD3 R18, PT, PT, R18, 0x20, RZ ;  /* 0x0000002012127810 */ /* 0x000fe40007ffe0ff */
[----:B------:R-:W-:Y:S01]  /*0860*/  LEA R15, R4, R15, 0x3 ;  /* 0x0000000f040f7211 */ /* 0x000fe200078e18ff */
[----:B--2---:R-:W-:Y:S02]  /*0870*/  FFMA R10, R10, R23, R9 ;  /* 0x000000170a0a7223 */ /* 0x004fe40000000009 */
[----:B------:R-:W2:Y:S01]  /*0880*/  LDS.64 R8, [R19+0x18] ;  /* 0x0000180013087984 */ /* 0x000ea20000000a00 */
[C---:B0-----:R-:W-:Y:S01]  /*0890*/  FFMA R25, R23.reuse, R25, R24 ;  /* 0x0000001917197223 */ /* 0x041fe20000000018 */
[----:B------:R-:W-:Y:S01]  /*08a0*/  FFMA R28, R23, R28, R22 ;  /* 0x0000001c171c7223 */ /* 0x000fe20000000016 */
[----:B---3--:R-:W-:-:S02]  /*08b0*/  FFMA R22, R11, R26, R10 ;  /* 0x0000001a0b167223 */ /* 0x008fc4000000000a */
[C---:B-1----:R-:W-:Y:S01]  /*08c0*/  FFMA R24, R26.reuse, R29, R25 ;  /* 0x0000001d1a187223 */ /* 0x042fe20000000019 */
[----:B------:R-:W-:Y:S01]  /*08d0*/  FFMA R16, R26, R17, R28 ;  /* 0x000000111a107223 */ /* 0x000fe2000000001c */
[----:B--2---:R-:W-:-:S04]  /*08e0*/  FFMA R8, R23, R8, R27 ;  /* 0x0000000817087223 */ /* 0x004fc8000000001b */
[----:B------:R-:W-:Y:S01]  /*08f0*/  FFMA R23, R9, R26, R8 ;  /* 0x0000001a09177223 */ /* 0x000fe20000000008 */
[----:B------:R-:W-:Y:S06]  /*0900*/  @P1 BRA `(.L_x_3) ;  /* 0xfffffff800c01947 */ /* 0x000fec000383ffff */
.L_x_2:
[----:B0-----:R-:W-:-:S04]  /*0910*/  LOP3.LUT R0, R3, 0x7, RZ, 0xc0, !PT ;  /* 0x0000000703007812 */ /* 0x001fc800078ec0ff */
[----:B------:R-:W-:-:S13]  /*0920*/  ISETP.NE.AND P1, PT, R0, RZ, PT ;  /* 0x000000ff0000720c */ /* 0x000fda0003f25270 */
[----:B------:R-:W-:Y:S05]  /*0930*/  @!P1 BRA `(.L_x_1) ;  /* 0x0000000400bc9947 */ /* 0x000fea0003800000 */
[----:B------:R-:W-:-:S04]  /*0940*/  IADD3 R0, PT, PT, R0, -0x1, RZ ;  /* 0xffffffff00007810 */ /* 0x000fc80007ffe0ff */
[----:B------:R-:W-:-:S13]  /*0950*/  ISETP.GE.U32.AND P1, PT, R0, 0x3, PT ;  /* 0x000000030000780c */ /* 0x000fda0003f26070 */
[----:B------:R-:W-:Y:S05]  /*0960*/  @!P1 BRA `(.L_x_4) ;  /* 0x0000000000cc9947 */ /* 0x000fea0003800000 */
[----:B------:R-:W0:Y:S01]  /*0970*/  LDC.64 R20, c[0x0][0x388] ;  /* 0x0000e200ff147b82 */ /* 0x000e220000000a00 */
[----:B------:R-:W-:-:S04]  /*0980*/  IMAD R9, R5, R4, R7 ;  /* 0x0000000405097224 */ /* 0x000fc800078e0207 */
[----:B0-----:R-:W-:-:S05]  /*0990*/  IMAD.WIDE R20, R9, 0x4, R20 ;  /* 0x0000000409147825 */ /* 0x001fca00078e0214 */
[----:B------:R0:W2:Y:S01]  /*09a0*/  LDG.E R15, desc[UR8][R20.64] ;  /* 0x00000008140f7981 */ /* 0x0000a2000c1e1900 */
[----:B------:R-:W-:-:S05]  /*09b0*/  IMAD.WIDE.U32 R18, R4, 0x4, R20 ;  /* 0x0000000404127825 */ /* 0x000fca00078e0014 */
[----:B------:R-:W3:Y:S01]  /*09c0*/  LDG.E R0, desc[UR8][R18.64] ;  /* 0x0000000812007981 */ /* 0x000ee2000c1e1900 */
[----:B------:R-:W-:-:S04]  /*09d0*/  IMAD.WIDE.U32 R10, R4, 0x4, R18 ;  /* 0x00000004040a7825 */ /* 0x000fc800078e0012 */
[----:B------:R-:W-:Y:S02]  /*09e0*/  IMAD.WIDE.U32 R8, R4, 0x4, R10 ;  /* 0x0000000404087825 */ /* 0x000fe400078e000a */
[----:B------:R1:W4:Y:S04]  /*09f0*/  LDG.E R10, desc[UR8][R10.64] ;  /* 0x000000080a0a7981 */ /* 0x000328000c1e1900 */
[----:B------:R2:W5:Y:S01]  /*0a00*/  LDG.E R8, desc[UR8][R8.64] ;  /* 0x0000000808087981 */ /* 0x000562000c1e1900 */
[----:B------:R-:W-:Y:S02]  /*0a10*/  MOV R17, 0x400 ;  /* 0x0000040000117802 */ /* 0x000fe40000000f00 */
[C---:B------:R-:W-:Y:S01]  /*0a20*/  IADD3 R28, PT, PT, R5.reuse, -R14, RZ ;  /* 0x8000000e051c7210 */ /* 0x040fe20007ffe0ff */
[----:B------:R-:W1:Y:S01]  /*0a30*/  S2R R26, SR_CgaCtaId ;  /* 0x00000000001a7919 */ /* 0x000e620000008800 */
[----:B------:R-:W-:-:S02]  /*0a40*/  IADD3 R5, PT, PT, R5, 0x4, RZ ;  /* 0x0000000405057810 */ /* 0x000fc40007ffe0ff */
[----:B0-----:R-:W-:-:S04]  /*0a50*/  LEA R20, R28, R13, 0x2 ;  /* 0x0000000d1c147211 */ /* 0x001fc800078e10ff */
[----:B-1----:R-:W-:Y:S01]  /*0a60*/  LEA R11, R3, R20, 0x3 ;  /* 0x00000014030b7211 */ /* 0x002fe200078e18ff */
[----:B------:R-:W-:Y:S04]  /*0a70*/  LDS R19, [R20] ;  /* 0x0000000014137984 */ /* 0x000fe80000000800 */
[----:B------:R-:W-:Y:S04]  /*0a80*/  LDS R21, [R11] ;  /* 0x000000000b157984 */ /* 0x000fe80000000800 */
[----:B------:R-:W-:Y:S04]  /*0a90*/  LDS R29, [R20+0xc] ;  /* 0x00000c00141d7984 */ /* 0x000fe80000000800 */
[----:B------:R-:W-:Y:S01]  /*0aa0*/  LDS R25, [R11+0xc] ;  /* 0x00000c000b197984 */ /* 0x000fe20000000800 */
[----:B------:R-:W-:-:S04]  /*0ab0*/  LEA R17, R26, R17, 0x18 ;  /* 0x000000111a117211 */ /* 0x000fc800078ec0ff */
[----:B------:R-:W-:Y:S02]  /*0ac0*/  LEA R26, R28, R17, 0x2 ;  /* 0x000000111c1a7211 */ /* 0x000fe400078e10ff */
[----:B------:R-:W-:Y:S02]  /*0ad0*/  LDS R28, [R11+0x8] ;  /* 0x000008000b1c7984 */ /* 0x000fe40000000800 */
[----:B------:R-:W-:Y:S02]  /*0ae0*/  LEA R17, R3, R26, 0x3 ;  /* 0x0000001a03117211 */ /* 0x000fe400078e18ff */
[----:B------:R-:W2:Y:S04]  /*0af0*/  LDS R18, [R26] ;  /* 0x000000001a127984 */ /* 0x000ea80000000800 */
[----:B------:R-:W-:Y:S01]  /*0b00*/  LDS R27, [R17+0xc] ;  /* 0x00000c00111b7984 */ /* 0x000fe20000000800 */
[C---:B--2---:R-:W-:Y:S01]  /*0b10*/  FFMA R9, R15.reuse, R18, R22 ;  /* 0x000000120f097223 */ /* 0x044fe20000000016 */
[----:B------:R-:W-:-:S02]  /*0b20*/  FFMA R19, R15, R19, R24 ;  /* 0x000000130f137223 */ /* 0x000fc40000000018 */
[----:B------:R-:W0:Y:S04]  /*0b30*/  LDS R18, [R17] ;  /* 0x0000000011127984 */ /* 0x000e280000000800 */
[----:B------:R-:W3:Y:S04]  /*0b40*/  LDS R22, [R26+0x4] ;  /* 0x000004001a167984 */ /* 0x000ee80000000800 */
[----:B------:R-:W1:Y:S01]  /*0b50*/  LDS R24, [R20+0x4] ;  /* 0x0000040014187984 */ /* 0x000e620000000800 */
[C---:B0-----:R-:W-:Y:S01]  /*0b60*/  FFMA R23, R15.reuse, R18, R23 ;  /* 0x000000120f177223 */ /* 0x041fe20000000017 */
[----:B------:R-:W-:-:S02]  /*0b70*/  FFMA R15, R15, R21, R16 ;  /* 0x000000150f0f7223 */ /* 0x000fc40000000010 */
[----:B------:R-:W4:Y:S01]  /*0b80*/  LDS R18, [R26+0x8] ;  /* 0x000008001a127984 */ /* 0x000f220000000800 */
[----:B---3--:R-:W-:-:S03]  /*0b90*/  FFMA R9, R0, R22, R9 ;  /* 0x0000001600097223 */ /* 0x008fc60000000009 */
[----:B------:R-:W0:Y:S01]  /*0ba0*/  LDS R21, [R17+0x4] ;  /* 0x0000040011157984 */ /* 0x000e220000000800 */
[----:B-1----:R-:W-:-:S03]  /*0bb0*/  FFMA R19, R0, R24, R19 ;  /* 0x0000001800137223 */ /* 0x002fc60000000013 */
[----:B------:R-:W1:Y:S04]  /*0bc0*/  LDS R22, [R11+0x4] ;  /* 0x000004000b167984 */ /* 0x000e680000000800 */
[----:B------:R-:W2:Y:S04]  /*0bd0*/  LDS R16, [R20+0x8] ;  /* 0x0000080014107984 */ /* 0x000ea80000000800 */
[----:B------:R-:W5:Y:S04]  /*0be0*/  LDS R24, [R26+0xc] ;  /* 0x00000c001a187984 */ /* 0x000f680000000800 */
[----:B------:R-:W3:Y:S01]  /*0bf0*/  LDS R26, [R17+0x8] ;  /* 0x00000800111a7984 */ /* 0x000ee20000000800 */
[----:B----4-:R-:W-:Y:S01]  /*0c00*/  FFMA R9, R10, R18, R9 ;  /* 0x000000120a097223 */ /* 0x010fe20000000009 */
[C---:B0-----:R-:W-:Y:S01]  /*0c10*/  FFMA R21, R0.reuse, R21, R23 ;  /* 0x0000001500157223 */ /* 0x041fe20000000017 */
[----:B-1----:R-:W-:Y:S01]  /*0c20*/  FFMA R15, R0, R22, R15 ;  /* 0x00000016000f7223 */ /* 0x002fe2000000000f */
[----:B--2---:R-:W-:-:S03]  /*0c30*/  FFMA R16, R10, R16, R19 ;  /* 0x000000100a107223 */ /* 0x004fc60000000013 */
[----:B------:R-:W-:Y:S01]  /*0c40*/  FFMA R28, R10, R28, R15 ;  /* 0x0000001c0a1c7223 */ /* 0x000fe2000000000f */
[C---:B-----5:R-:W-:Y:S01]  /*0c50*/  FFMA R22, R8.reuse, R24, R9 ;  /* 0x0000001808167223 */ /* 0x060fe20000000009 */
[C---:B------:R-:W-:Y:S02]  /*0c60*/  FFMA R24, R8.reuse, R29, R16 ;  /* 0x0000001d08187223 */ /* 0x040fe40000000010 */
[----:B------:R-:W-:Y:S01]  /*0c70*/  FFMA R16, R8, R25, R28 ;  /* 0x0000001908107223 */ /* 0x000fe2000000001c */
[----:B---3--:R-:W-:-:S04]  /*0c80*/  FFMA R0, R10, R26, R21 ;  /* 0x0000001a0a007223 */ /* 0x008fc80000000015 */
[----:B------:R-:W-:-:S07]  /*0c90*/  FFMA R23, R8, R27, R0 ;  /* 0x0000001b08177223 */ /* 0x000fce0000000000 */
.L_x_4:
[----:B------:R-:W-:-:S13]  /*0ca0*/  LOP3.LUT P1, R0, R3, 0x3, RZ, 0xc0, !PT ;  /* 0x0000000303007812 */ /* 0x000fda000782c0ff */
[----:B------:R-:W-:Y:S05]  /*0cb0*/  @!P1 BRA `(.L_x_1) ;  /* 0x0000000000dc9947 */ /* 0x000fea0003800000 */
[----:B------:R-:W-:Y:S02]  /*0cc0*/  ISETP.NE.AND P1, PT, R0, 0x1, PT ;  /* 0x000000010000780c */ /* 0x000fe40003f25270 */
[----:B------:R-:W-:-:S11]  /*0cd0*/  LOP3.LUT P2, RZ, R3, 0x1, RZ, 0xc0, !PT ;  /* 0x0000000103ff7812 */ /* 0x000fd6000784c0ff */
[----:B------:R-:W-:Y:S05]  /*0ce0*/  @!P1 BRA `(.L_x_5) ;  /* 0x00000000007c9947 */ /* 0x000fea0003800000 */
[----:B------:R-:W0:Y:S01]  /*0cf0*/  LDC.64 R10, c[0x0][0x388] ;  /* 0x0000e200ff0a7b82 */ /* 0x000e220000000a00 */
[----:B------:R-:W-:-:S04]  /*0d00*/  IMAD R9, R5, R4, R7 ;  /* 0x0000000405097224 */ /* 0x000fc800078e0207 */
[----:B0-----:R-:W-:-:S04]  /*0d10*/  IMAD.WIDE R10, R9, 0x4, R10 ;  /* 0x00000004090a7825 */ /* 0x001fc800078e020a */
[----:B------:R-:W-:Y:S02]  /*0d20*/  IMAD.WIDE.U32 R8, R4, 0x4, R10 ;  /* 0x0000000404087825 */ /* 0x000fe400078e000a */
[----:B------:R0:W2:Y:S04]  /*0d30*/  LDG.E R11, desc[UR8][R10.64] ;  /* 0x000000080a0b7981 */ /* 0x0000a8000c1e1900 */
[----:B------:R1:W3:Y:S01]  /*0d40*/  LDG.E R8, desc[UR8][R8.64] ;  /* 0x0000000808087981 */ /* 0x0002e2000c1e1900 */
[----:B------:R-:W-:Y:S01]  /*0d50*/  MOV R0, 0x400 ;  /* 0x0000040000007802 */ /* 0x000fe20000000f00 */
[----:B------:R-:W4:Y:S03]  /*0d60*/  S2R R15, SR_CgaCtaId ;  /* 0x00000000000f7919 */ /* 0x000f260000008800 */
[----:B----4-:R-:W-:-:S02]  /*0d70*/  LEA R15, R15, R0, 0x18 ;  /* 0x000000000f0f7211 */ /* 0x010fc400078ec0ff */
[C---:B------:R-:W-:Y:S02]  /*0d80*/  IADD3 R0, PT, PT, R5.reuse, -R14, RZ ;  /* 0x8000000e05007210 */ /* 0x040fe40007ffe0ff */
[----:B------:R-:W-:Y:S02]  /*0d90*/  IADD3 R5, PT, PT, R5, 0x2, RZ ;  /* 0x0000000205057810 */ /* 0x000fe40007ffe0ff */
[C---:B------:R-:W-:Y:S02]  /*0da0*/  LEA R18, R0.reuse, R15, 0x2 ;  /* 0x0000000f00127211 */ /* 0x040fe400078e10ff */
[----:B------:R-:W-:Y:S02]  /*0db0*/  LEA R20, R0, R13, 0x2 ;  /* 0x0000000d00147211 */ /* 0x000fe400078e10ff */
[C---:B------:R-:W-:Y:S01]  /*0dc0*/  LEA R21, R3.reuse, R18, 0x3 ;  /* 0x0000001203157211 */ /* 0x040fe200078e18ff */
[----:B------:R-:W2:Y:S01]  /*0dd0*/  LDS R0, [R18] ;  /* 0x0000000012007984 */ /* 0x000ea20000000800 */
[----:B------:R-:W-:-:S03]  /*0de0*/  LEA R25, R3, R20, 0x3 ;  /* 0x0000001403197211 */ /* 0x000fc600078e18ff */
[----:B0-----:R-:W0:Y:S04]  /*0df0*/  LDS R10, [R21] ;  /* 0x00000000150a7984 */ /* 0x001e280000000800 */
[----:B------:R-:W4:Y:S04]  /*0e00*/  LDS R19, [R20] ;  /* 0x0000000014137984 */ /* 0x000f280000000800 */
[----:B------:R-:W5:Y:S04]  /*0e10*/  LDS R15, [R25] ;  /* 0x00000000190f7984 */ /* 0x000f680000000800 */
[----:B-1----:R-:W3:Y:S04]  /*0e20*/  LDS R9, [R18+0x4] ;  /* 0x0000040012097984 */ /* 0x002ee80000000800 */
[----:B------:R-:W1:Y:S04]  /*0e30*/  LDS R28, [R21+0x4] ;  /* 0x00000400151c7984 */ /* 0x000e680000000800 */
[----:B------:R-:W1:Y:S04]  /*0e40*/  LDS R26, [R20+0x4] ;  /* 0x00000400141a7984 */ /* 0x000e680000000800 */
[----:B------:R-:W1:Y:S01]  /*0e50*/  LDS R27, [R25+0x4] ;  /* 0x00000400191b7984 */ /* 0x000e620000000800 */
[C---:B--2---:R-:W-:Y:S01]  /*0e60*/  FFMA R17, R11.reuse, R0, R22 ;  /* 0x000000000b117223 */ /* 0x044fe20000000016 */
[C---:B0-----:R-:W-:Y:S01]  /*0e70*/  FFMA R23, R11.reuse, R10, R23 ;  /* 0x0000000a0b177223 */ /* 0x041fe20000000017 */
[C---:B----4-:R-:W-:Y:S01]  /*0e80*/  FFMA R19, R11.reuse, R19, R24 ;  /* 0x000000130b137223 */ /* 0x050fe20000000018 */
[----:B-----5:R-:W-:Y:S01]  /*0e90*/  FFMA R15, R11, R15, R16 ;  /* 0x0000000f0b0f7223 */ /* 0x020fe20000000010 */
[C---:B---3--:R-:W-:Y:S01]  /*0ea0*/  FFMA R22, R8.reuse, R9, R17 ;  /* 0x0000000908167223 */ /* 0x048fe20000000011 */
[C---:B-1----:R-:W-:Y:S01]  /*0eb0*/  FFMA R23, R8.reuse, R28, R23 ;  /* 0x0000001c08177223 */ /* 0x042fe20000000017 */
[C---:B------:R-:W-:Y:S01]  /*0ec0*/  FFMA R24, R8.reuse, R26, R19 ;  /* 0x0000001a08187223 */ /* 0x040fe20000000013 */
[----:B------:R-:W-:-:S07]  /*0ed0*/  FFMA R16, R8, R27, R15 ;  /* 0x0000001b08107223 */ /* 0x000fce000000000f */
.L_x_5:
[----:B------:R-:W-:Y:S05]  /*0ee0*/  @!P2 BRA `(.L_x_1) ;  /* 0x000000000050a947 */ /* 0x000fea0003800000 */
[----:B------:R-:W0:Y:S01]  /*0ef0*/  LDC.64 R8, c[0x0][0x388] ;  /* 0x0000e200ff087b82 */ /* 0x000e220000000a00 */
[----:B------:R-:W-:-:S04]  /*0f00*/  IMAD R11, R5, R4, R7 ;  /* 0x00000004050b7224 */ /* 0x000fc800078e0207 */
[----:B0-----:R-:W-:-:S06]  /*0f10*/  IMAD.WIDE R8, R11, 0x4, R8 ;  /* 0x000000040b087825 */ /* 0x001fcc00078e0208 */
[----:B------:R-:W2:Y:S01]  /*0f20*/  LDG.E R9, desc[UR8][R8.64] ;  /* 0x0000000808097981 */ /* 0x000ea2000c1e1900 */
[----:B------:R-:W-:Y:S02]  /*0f30*/  MOV R10, 0x400 ;  /* 0x00000400000a7802 */ /* 0x000fe40000000f00 */
[----:B------:R-:W-:Y:S01]  /*0f40*/  IADD3 R0, PT, PT, R5, -R14, RZ ;  /* 0x8000000e05007210 */ /* 0x000fe20007ffe0ff */
[----:B------:R-:W0:Y:S02]  /*0f50*/  S2R R11, SR_CgaCtaId ;  /* 0x00000000000b7919 */ /* 0x000e240000008800 */
[----:B0-----:R-:W-:-:S04]  /*0f60*/  LEA R11, R11, R10, 0x18 ;  /* 0x0000000a0b0b7211 */ /* 0x001fc800078ec0ff */
[C---:B------:R-:W-:Y:S02]  /*0f70*/  LEA R10, R0.reuse, R11, 0x2 ;  /* 0x0000000b000a7211 */ /* 0x040fe400078e10ff */
[----:B------:R-:W-:Y:S02]  /*0f80*/  LEA R0, R0, R13, 0x2 ;  /* 0x0000000d00007211 */ /* 0x000fe400078e10ff */
[C---:B------:R-:W-:Y:S02]  /*0f90*/  LEA R11, R3.reuse, R10, 0x3 ;  /* 0x0000000a030b7211 */ /* 0x040fe400078e18ff */
[----:B------:R-:W-:Y:S01]  /*0fa0*/  LEA R15, R3, R0, 0x3 ;  /* 0x00000000030f7211 */ /* 0x000fe200078e18ff */
[----:B------:R-:W2:Y:S04]  /*0fb0*/  LDS R10, [R10] ;  /* 0x000000000a0a7984 */ /* 0x000ea80000000800 */
[----:B------:R-:W0:Y:S04]  /*0fc0*/  LDS R14, [R11] ;  /* 0x000000000b0e7984 */ /* 0x000e280000000800 */
[----:B------:R-:W1:Y:S04]  /*0fd0*/  LDS R5, [R0] ;  /* 0x0000000000057984 */ /* 0x000e680000000800 */
[----:B------:R-:W3:Y:S01]  /*0fe0*/  LDS R15, [R15] ;  /* 0x000000000f0f7984 */ /* 0x000ee20000000800 */
[C---:B--2---:R-:W-:Y:S01]  /*0ff0*/  FFMA R22, R9.reuse, R10, R22 ;  /* 0x0000000a09167223 */ /* 0x044fe20000000016 */
[C---:B0-----:R-:W-:Y:S01]  /*1000*/  FFMA R23, R9.reuse, R14, R23 ;  /* 0x0000000e09177223 */ /* 0x041fe20000000017 */
[C---:B-1----:R-:W-:Y:S01]  /*1010*/  FFMA R24, R9.reuse, R5, R24 ;  /* 0x0000000509187223 */ /* 0x042fe20000000018 */
[----:B---3--:R-:W-:-:S07]  /*1020*/  FFMA R16, R9, R15, R16 ;  /* 0x0000000f09107223 */ /* 0x008fce0000000010 */
.L_x_1:
[----:B------:R-:W-:Y:S06]  /*1030*/  BAR.SYNC.DEFER_BLOCKING 0x0 ;  /* 0x0000000000007b1d */ /* 0x000fec0000010000 */
[----:B------:R-:W-:Y:S05]  /*1040*/  @!P0 BRA `(.L_x_6) ;  /* 0xfffffff000508947 */ /* 0x000fea000383ffff */
.L_x_0:
[----:B------:R-:W1:Y:S01]  /*1050*/  LDC.64 R2, c[0x0][0x380] ;  /* 0x0000e000ff027b82 */ /* 0x000e620000000a00 */
[----:B------:R-:W-:-:S04]  /*1060*/  IMAD R7, R4, UR4, R7 ;  /* 0x0000000404077c24 */ /* 0x000fc8000f8e0207 */
[----:B-1----:R-:W-:-:S05]  /*1070*/  IMAD.WIDE R2, R7, 0x4, R2 ;  /* 0x0000000407027825 */ /* 0x002fca00078e0202 */
[----:B------:R-:W-:Y:S01]  /*1080*/  STG.E desc[UR8][R2.64], R22 ;  /* 0x0000001602007986 */ /* 0x000fe2000c101908 */
[----:B------:R-:W-:-:S05]  /*1090*/  IMAD.WIDE R6, R4, 0x4, R2 ;  /* 0x0000000404067825 */ /* 0x000fca00078e0202 */
[----:B------:R-:W-:Y:S01]  /*10a0*/  STG.E desc[UR8][R6.64], R24 ;  /* 0x0000001806007986 */ /* 0x000fe2000c101908 */
[----:B0-----:R-:W-:-:S05]  /*10b0*/  IMAD.WIDE R8, R4, 0x4, R6 ;  /* 0x0000000404087825 */ /* 0x001fca00078e0206 */
[----:B------:R-:W-:Y:S01]  /*10c0*/  STG.E desc[UR8][R8.64], R23 ;  /* 0x0000001708007986 */ /* 0x000fe2000c101908 */
[----:B------:R-:W-:-:S05]  /*10d0*/  IMAD.WIDE R4, R4, 0x4, R8 ;  /* 0x0000000404047825 */ /* 0x000fca00078e0208 */
[----:B------:R-:W-:Y:S01]  /*10e0*/  STG.E desc[UR8][R4.64], R16 ;  /* 0x0000001004007986 */ /* 0x000fe2000c101908 */
[----:B------:R-:W-:Y:S05]  /*10f0*/  EXIT ;  /* 0x000000000000794d */ /* 0x000fea0003800000 */
.L_x_7:
[----:B------:R-:W-:-:S00]  /*1100*/  BRA `(.L_x_7) ;  /* 0xfffffffc00fc7947 */ /* 0x000fc0000383ffff */
[----:B------:R-:W-:-:S00]  /*1110*/  NOP ;  /* 0x0000000000007918 */ /* 0x000fc00000000000 */
        /* <DEDUP_REMOVED lines=14> */
.L_x_36:


//--------------------- .text._Z6mmult4PfS_S_i    --------------------------
	.section	.text._Z6mmult4PfS_S_i,"ax",@progbits
	.align	128
        .global         _Z6mmult4PfS_S_i
        .type           _Z6mmult4PfS_S_i,@function
        .size           _Z6mmult4PfS_S_i,(.L_x_37 - _Z6mmult4PfS_S_i)
        .other          _Z6mmult4PfS_S_i,@"STO_CUDA_ENTRY STV_DEFAULT"
_Z6mmult4PfS_S_i:
.text._Z6mmult4PfS_S_i:
[----:B------:R-:W-:Y:S01]  /*0000*/  LDC R1, c[0x0][0x37c] ;  /* 0x0000df00ff017b82 */ /* 0x000fe20000000800 */
[----:B------:R-:W0:Y:S01]  /*0010*/  LDCU UR8, c[0x0][0x398] ;  /* 0x00007300ff0877ac */ /* 0x000e220008000800 */
[----:B------:R-:W1:Y:S06]  /*0020*/  S2R R0, SR_TID.X ;  /* 0x0000000000007919 */ /* 0x000e6c0000002100 */
[----:B------:R-:W2:Y:S01]  /*0030*/  S2UR UR4, SR_CTAID.Y ;  /* 0x00000000000479c3 */ /* 0x000ea20000002600 */
[----:B------:R-:W-:Y:S01]  /*0040*/  HFMA2 R17, -RZ, RZ, 0, 0 ;  /* 0x00000000ff117431 */ /* 0x000fe200000001ff */
[----:B------:R-:W3:Y:S01]  /*0050*/  LDCU.64 UR6, c[0x0][0x358] ;  /* 0x00006b00ff0677ac */ /* 0x000ee20008000a00 */
[----:B------:R-:W-:-:S05]  /*0060*/  MOV R21, RZ ;  /* 0x000000ff00157202 */ /* 0x000fca0000000f00 */
        /* <DEDUP_REMOVED lines=9> */
[----:B------:R-:W-:Y:S02]  /*0100*/  LOP3.LUT R6, R3, 0x7, RZ, 0xc0, !PT ;  /* 0x0000000703067812 */ /* 0x000fe400078ec0ff */
[----:B------:R-:W-:Y:S02]  /*0110*/  MOV R21, RZ ;  /* 0x000000ff00157202 */ /* 0x000fe40000000f00 */
[----:B------:R-:W-:Y:S02]  /*0120*/  MOV R12, RZ ;  /* 0x000000ff000c7202 */ /* 0x000fe40000000f00 */
[----:B------:R-:W-:Y:S02]  /*0130*/  MOV R17, RZ ;  /* 0x000000ff00117202 */ /* 0x000fe40000000f00 */
[----:B0-----:R-:W-:-:S04]  /*0140*/  LEA R2, R5, R2, 0x18 ;  /* 0x0000000205027211 */ /* 0x001fc800078ec0ff */
[----:B------:R-:W-:-:S07]  /*0150*/  LEA R13, R3, R2, 0x2 ;  /* 0x00000002030d7211 */ /* 0x000fce00078e10ff */
.L_x_13:
[----:B0-----:R-:W0:Y:S01]  /*0160*/  LDC R2, c[0x0][0x398] ;  /* 0x0000e600ff027b82 */ /* 0x001e220000000800 */
[----:B------:R-:W-:-:S07]  /*0170*/  IADD3 R9, PT, PT, R0, R12, RZ ;  /* 0x0000000c00097210 */ /* 0x000fce0007ffe0ff */
[----:B------:R-:W1:Y:S01]  /*0180*/  LDC.64 R4, c[0x0][0x390] ;  /* 0x0000e400ff047b82 */ /* 0x000e620000000a00 */
[----:B0-----:R-:W-:-:S04]  /*0190*/  IMAD R9, R2, UR4, R9 ;  /* 0x0000000402097c24 */ /* 0x001fc8000f8e0209 */
[----:B-1----:R-:W-:-:S04]  /*01a0*/  IMAD.WIDE R4, R9, 0x4, R4 ;  /* 0x0000000409047825 */ /* 0x002fc800078e0204 */
[----:B------:R-:W-:Y:S02]  /*01b0*/  IMAD.WIDE.U32 R8, R2, 0x4, R4 ;  /* 0x0000000402087825 */ /* 0x000fe400078e0004 */
[----:B------:R-:W2:Y:S04]  /*01c0*/  LDG.E R4, desc[UR6][R4.64] ;  /* 0x0000000604047981 */ /* 0x000ea8000c1e1900 */
[----:B------:R-:W3:Y:S01]  /*01d0*/  LDG.E R8, desc[UR6][R8.64] ;  /* 0x0000000608087981 */ /* 0x000ee2000c1e1900 */
[----:B------:R-:W-:Y:S02]  /*01e0*/  IADD3 R23, PT, PT, R3, R12, RZ ;  /* 0x0000000c03177210 */ /* 0x000fe40007ffe0ff */
[----:B------:R-:W-:Y:S01]  /*01f0*/  MOV R15, 0x400 ;  /* 0x00000400000f7802 */ /* 0x000fe20000000f00 */
[----:B------:R-:W0:Y:S01]  /*0200*/  S2R R10, SR_CgaCtaId ;  /* 0x00000000000a7919 */ /* 0x000e220000008800 */
[----:B------:R-:W-:-:S02]  /*0210*/  ISETP.GE.U32.AND P1, PT, R12, R23, PT ;  /* 0x000000170c00720c */ /* 0x000fc40003f26070 */
[----:B------:R-:W-:Y:S02]  /*0220*/  LEA R19, R0, R13, 0x2 ;  /* 0x0000000d00137211 */ /* 0x000fe400078e10ff */
[----:B------:R-:W-:Y:S02]  /*0230*/  MOV R14, R12 ;  /* 0x0000000c000e7202 */ /* 0x000fe40000000f00 */
[----:B------:R-:W-:Y:S02]  /*0240*/  ISETP.GE.AND P0, PT, R23, R2, PT ;  /* 0x000000021700720c */ /* 0x000fe40003f06270 */
[----:B------:R-:W-:Y:S02]  /*0250*/  MOV R12, R23 ;  /* 0x00000017000c7202 */ /* 0x000fe40000000f00 */
[----:B0-----:R-:W-:-:S04]  /*0260*/  LEA R15, R10, R15, 0x18 ;  /* 0x0000000f0a0f7211 */ /* 0x001fc800078ec0ff */
[----:B------:R-:W-:-:S05]  /*0270*/  LEA R11, R0, R15, 0x2 ;  /* 0x0000000f000b7211 */ /* 0x000fca00078e10ff */
[----:B--2---:R0:W-:Y:S04]  /*0280*/  STS [R11], R4 ;  /* 0x000000040b007388 */ /* 0x0041e80000000800 */
[----:B---3--:R0:W-:Y:S01]  /*0290*/  STS [R19], R8 ;  /* 0x0000000813007388 */ /* 0x0081e20000000800 */
[----:B------:R-:W-:Y:S06]  /*02a0*/  BAR.SYNC.DEFER_BLOCKING 0x0 ;  /* 0x0000000000007b1d */ /* 0x000fec0000010000 */
[----:B------:R-:W-:Y:S05]  /*02b0*/  @P1 BRA `(.L_x_9) ;  /* 0x0000000400fc1947 */ /* 0x000fea0003800000 */
[----:B------:R-:W-:Y:S02]  /*02c0*/  ISETP.GE.U32.AND P2, PT, R3, 0x8, PT ;  /* 0x000000080300780c */ /* 0x000fe40003f46070 */
[----:B------:R-:W-:Y:S02]  /*02d0*/  ISETP.NE.AND P1, PT, R6, RZ, PT ;  /* 0x000000ff0600720c */ /* 0x000fe40003f25270 */
[----:B------:R-:W-:-:S09]  /*02e0*/  MOV R5, R14 ;  /* 0x0000000e00057202 */ /* 0x000fd20000000f00 */
[----:B------:R-:W-:Y:S05]  /*02f0*/  @!P2 BRA `(.L_x_10) ;  /* 0x0000000000dca947 */ /* 0x000fea0003800000 */
[----:B0-----:R-:W-:Y:S01]  /*0300*/  LOP3.LUT R4, R3, 0xfffffff8, RZ, 0xc0, !PT ;  /* 0xfffffff803047812 */ /* 0x001fe200078ec0ff */
[----:B------:R-:W-:Y:S01]  /*0310*/  IMAD R23, R14, R2, R7 ;  /* 0x000000020e177224 */ /* 0x000fe200078e0207 */
[----:B------:R-:W-:Y:S02]  /*0320*/  MOV R22, R15 ;  /* 0x0000000f00167202 */ /* 0x000fe40000000f00 */
[----:B------:R-:W-:Y:S02]  /*0330*/  MOV R5, R14 ;  /* 0x0000000e00057202 */ /* 0x000fe40000000f00 */
[----:B------:R-:W-:-:S07]  /*0340*/  IADD3 R4, PT, PT, -R4, RZ, RZ ;  /* 0x000000ff04047210 */ /* 0x000fce0007ffe1ff */
.L_x_11:
[----:B------:R-:W0:Y:S01]  /*0350*/  LDC.64 R18, c[0x0][0x388] ;  /* 0x0000e200ff127b82 */ /* 0x000e220000000a00 */
[----:B------:R-:W-:Y:S01]  /*0360*/  LEA R24, R3, R22, 0x2 ;  /* 0x0000001603187211 */ /* 0x000fe200078e10ff */
[----:B------:R-:W-:Y:S04]  /*0370*/  LDS.128 R8, [R22] ;  /* 0x0000000016087984 */ /* 0x000fe80000000c00 */
[----:B------:R-:W1:Y:S01]  /*0380*/  LDS R25, [R24] ;  /* 0x0000000018197984 */ /* 0x000e620000000800 */
[----:B0-----:R-:W-:-:S05]  /*0390*/  IMAD.WIDE R18, R23, 0x4, R18 ;  /* 0x0000000417127825 */ /* 0x001fca00078e0212 */
[----:B------:R0:W1:Y:S02]  /*03a0*/  LDG.E R16, desc[UR6][R18.64] ;  /* 0x0000000612107981 */ /* 0x000064000c1e1900 */
[----:B0-----:R-:W-:-:S05]  /*03b0*/  IMAD.WIDE.U32 R18, R2, 0x4, R18 ;  /* 0x0000000402127825 */ /* 0x001fca00078e0012 */
[----:B------:R-:W2:Y:S01]  /*03c0*/  LDG.E R20, desc[UR6][R18.64] ;  /* 0x0000000612147981 */ /* 0x000ea2000c1e1900 */
[----:B------:R-:W-:-:S05]  /*03d0*/  IMAD.WIDE.U32 R26, R2, 0x4, R18 ;  /* 0x00000004021a7825 */ /* 0x000fca00078e0012 */
[----:B------:R0:W3:Y:S02]  /*03e0*/  LDG.E R29, desc[UR6][R26.64] ;  /* 0x000000061a1d7981 */ /* 0x0000e4000c1e1900 */
[----:B0-----:R-:W-:-:S05]  /*03f0*/  IMAD.WIDE.U32 R26, R2, 0x4, R26 ;  /* 0x00000004021a7825 */ /* 0x001fca00078e001a */
[----:B------:R0:W4:Y:S01]  /*0400*/  LDG.E R28, desc[UR6][R26.64] ;  /* 0x000000061a1c7981 */ /* 0x000122000c1e1900 */
[----:B------:R-:W-:-:S03]  /*0410*/  IMAD.WIDE.U32 R18, R2, 0x4, R26 ;  /* 0x0000000402127825 */ /* 0x000fc600078e001a */
[----:B0-----:R-:W0:Y:S01]  /*0420*/  LDS R26, [R24+0x4] ;  /* 0x00000400181a7984 */ /* 0x001e220000000800 */
[----:B-1----:R-:W-:-:S03]  /*0430*/  FFMA R21, R16, R25, R21 ;  /* 0x0000001910157223 */ /* 0x002fc60000000015 */
[----:B------:R1:W5:Y:S01]  /*0440*/  LDG.E R25, desc[UR6][R18.64] ;  /* 0x0000000612197981 */ /* 0x000362000c1e1900 */
[----:B------:R-:W-:Y:S01]  /*0450*/  FFMA R8, R16, R8, R17 ;  /* 0x0000000810087223 */ /* 0x000fe20000000011 */
[----:B------:R-:W-:Y:S02]  /*0460*/  IMAD.WIDE.U32 R16, R2, 0x4, R18 ;  /* 0x0000000402107825 */ /* 0x000fe400078e0012 */
[----:B-1----:R-:W1:Y:S02]  /*0470*/  LDS R18, [R24+0x8] ;  /* 0x0000080018127984 */ /* 0x002e640000000800 */
[----:B--2---:R-:W-:Y:S01]  /*0480*/  FFMA R9, R9, R20, R8 ;  /* 0x0000001409097223 */ /* 0x004fe20000000008 */
[----:B0-----:R-:W-:Y:S01]  /*0490*/  FFMA R8, R20, R26, R21 ;  /* 0x0000001a14087223 */ /* 0x001fe20000000015 */
[C---:B------:R-:W-:Y:S02]  /*04a0*/  IMAD.WIDE.U32 R20, R2.reuse, 0x4, R16 ;  /* 0x0000000402147825 */ /* 0x040fe400078e0010 */
[----:B------:R-:W2:Y:S02]  /*04b0*/  LDG.E R16, desc[UR6][R16.64] ;  /* 0x0000000610107981 */ /* 0x000ea4000c1e1900 */
[----:B------:R-:W-:-:S02]  /*04c0*/  IMAD.WIDE.U32 R26, R2, 0x4, R20 ;  /* 0x00000004021a7825 */ /* 0x000fc400078e0014 */
[----:B------:R0:W2:Y:S04]  /*04d0*/  LDG.E R17, desc[UR6][R20.64] ;  /* 0x0000000614117981 */ /* 0x0000a8000c1e1900 */
[----:B------:R-:W2:Y:S01]  /*04e0*/  LDG.E R26, desc[UR6][R26.64] ;  /* 0x000000061a1a7981 */ /* 0x000ea2000c1e1900 */
[----:B---3--:R-:W-:-:S03]  /*04f0*/  FFMA R10, R10, R29, R9 ;  /* 0x0000001d0a0a7223 */ /* 0x008fc60000000009 */
[----:B------:R-:W3:Y:S01]  /*0500*/  LDS R9, [R24+0xc] ;  /* 0x00000c0018097984 */ /* 0x000ee20000000800 */
[----:B----4-:R-:W-:-:S03]  /*0510*/  FFMA R19, R11, R28, R10 ;  /* 0x0000001c0b137223 */ /* 0x010fc6000000000a */
[----:B0-----:R-:W-:Y:S01]  /*0520*/  LDS R20, [R24+0x1c] ;  /* 0x00001c0018147984 */ /* 0x001fe20000000800 */
[----:B-1----:R-:W-:-:S03]  /*0530*/  FFMA R29, R29, R18, R8 ;  /* 0x000000121d1d7223 */ /* 0x002fc60000000008 */
[----:B------:R-:W5:Y:S01]  /*0540*/  LDS R18, [R24+0x10] ;  /* 0x0000100018127984 */ /* 0x000f620000000800 */
[----:B---3--:R-:W-:-:S03]  /*0550*/  FFMA R28, R28, R9, R29 ;  /* 0x000000091c1c7223 */ /* 0x008fc6000000001d */
[----:B------:R0:W1:Y:S01]  /*0560*/  LDS.128 R8, [R22+0x10] ;  /* 0x0000100016087984 */ /* 0x0000620000000c00 */
[----:B------:R-:W-:-:S04]  /*0570*/  IADD3 R4, PT, PT, R4, 0x8, RZ ;  /* 0x0000000804047810 */ /* 0x000fc80007ffe0ff */
[----:B------:R-:W-:Y:S02]  /*0580*/  ISETP.NE.AND P2, PT, R4, RZ, PT ;  /* 0x000000ff0400720c */ /* 0x000fe40003f45270 */
[----:B------:R-:W-:Y:S02]  /*0590*/  IADD3 R5, PT, PT, R5, 0x8, RZ ;  /* 0x0000000805057810 */ /* 0x000fe40007ffe0ff */
[----:B0-----:R-:W-:Y:S02]  /*05a0*/  IADD3 R22, PT, PT, R22, 0x20, RZ ;  /* 0x0000002016167810 */ /* 0x001fe40007ffe0ff */
[----:B------:R-:W-:Y:S01]  /*05b0*/  LEA R23, R2, R23, 0x3 ;  /* 0x0000001702177211 */ /* 0x000fe200078e18ff */
[C---:B-----5:R-:W-:Y:S02]  /*05c0*/  FFMA R21, R25.reuse, R18, R28 ;  /* 0x0000001219157223 */ /* 0x060fe4000000001c */
[----:B------:R-:W0:Y:S01]  /*05d0*/  LDS R18, [R24+0x14] ;  /* 0x0000140018127984 */ /* 0x000e220000000800 */
[----:B-1----:R-:W-:-:S03]  /*05e0*/  FFMA R8, R25, R8, R19 ;  /* 0x0000000819087223 */ /* 0x002fc60000000013 */
[----:B------:R-:W1:Y:S01]  /*05f0*/  LDS R19, [R24+0x18] ;  /* 0x0000180018137984 */ /* 0x000e620000000800 */
[----:B--2---:R-:W-:-:S04]  /*0600*/  FFMA R9, R9, R16, R8 ;  /* 0x0000001009097223 */ /* 0x004fc80000000008 */
[----:B------:R-:W-:Y:S01]  /*0610*/  FFMA R10, R10, R17, R9 ;  /* 0x000000110a0a7223 */ /* 0x000fe20000000009 */
[----:B0-----:R-:W-:-:S04]  /*0620*/  FFMA R18, R16, R18, R21 ;  /* 0x0000001210127223 */ /* 0x001fc80000000015 */
[----:B-1----:R-:W-:Y:S01]  /*0630*/  FFMA R19, R17, R19, R18 ;  /* 0x0000001311137223 */ /* 0x002fe20000000012 */
[----:B------:R-:W-:-:S03]  /*0640*/  FFMA R17, R11, R26, R10 ;  /* 0x0000001a0b117223 */ /* 0x000fc6000000000a */
[----:B------:R-:W-:Y:S01]  /*0650*/  FFMA R21, R26, R20, R19 ;  /* 0x000000141a157223 */ /* 0x000fe20000000013 */
[----:B------:R-:W-:Y:S06]  /*0660*/  @P2 BRA `(.L_x_11) ;  /* 0xfffffffc00382947 */ /* 0x000fec000383ffff */
.L_x_10:
[----:B------:R-:W-:Y:S05]  /*0670*/  @!P1 BRA `(.L_x_9) ;  /* 0x00000004000c9947 */ /* 0x000fea0003800000 */
[----:B0-----:R-:W-:-:S04]  /*0680*/  IADD3 R4, PT, PT, R6, -0x1, RZ ;  /* 0xffffffff06047810 */ /* 0x001fc80007ffe0ff */
[----:B------:R-:W-:Y:S02]  /*0690*/  ISETP.GE.U32.AND P1, PT, R4, 0x3, PT ;  /* 0x000000030400780c */ /* 0x000fe40003f26070 */
[----:B------:R-:W-:-:S11]  /*06a0*/  LOP3.LUT P2, R4, R3, 0x3, RZ, 0xc0, !PT ;  /* 0x0000000303047812 */ /* 0x000fd6000784c0ff */
[----:B------:R-:W-:Y:S05]  /*06b0*/  @!P1 BRA `(.L_x_12) ;  /* 0x0000000000789947 */ /* 0x000fea0003800000 */
[----:B------:R-:W0:Y:S01]  /*06c0*/  LDC.64 R22, c[0x0][0x388] ;  /* 0x0000e200ff167b82 */ /* 0x000e220000000a00 */
[----:B------:R-:W-:-:S04]  /*06d0*/  IMAD R9, R5, R2, R7 ;  /* 0x0000000205097224 */ /* 0x000fc800078e0207 */
[----:B0-----:R-:W-:-:S04]  /*06e0*/  IMAD.WIDE R22, R9, 0x4, R22 ;  /* 0x0000000409167825 */ /* 0x001fc800078e0216 */
[C---:B------:R-:W-:Y:S02]  /*06f0*/  IMAD.WIDE.U32 R10, R2.reuse, 0x4, R22 ;  /* 0x00000004020a7825 */ /* 0x040fe400078e0016 */
[----:B------:R0:W2:Y:S02]  /*0700*/  LDG.E R22, desc[UR6][R22.64] ;  /* 0x0000000616167981 */ /* 0x0000a4000c1e1900 */
[C---:B------:R-:W-:Y:S02]  /*0710*/  IMAD.WIDE.U32 R8, R2.reuse, 0x4, R10 ;  /* 0x0000000402087825 */ /* 0x040fe400078e000a */
[----:B------:R1:W3:Y:S02]  /*0720*/  LDG.E R10, desc[UR6][R10.64] ;  /* 0x000000060a0a7981 */ /* 0x0002e4000c1e1900 */
[----:B------:R-:W-:Y:S02]  /*0730*/  IMAD.WIDE.U32 R18, R2, 0x4, R8 ;  /* 0x0000000402127825 */ /* 0x000fe400078e0008 */
[----:B------:R4:W5:Y:S04]  /*0740*/  LDG.E R8, desc[UR6][R8.64] ;  /* 0x0000000608087981 */ /* 0x000968000c1e1900 */
[----:B------:R4:W5:Y:S01]  /*0750*/  LDG.E R18, desc[UR6][R18.64] ;  /* 0x0000000612127981 */ /* 0x000962000c1e1900 */
[----:B------:R-:W-:-:S02]  /*0760*/  IADD3 R16, PT, PT, R5, -R14, RZ ;  /* 0x8000000e05107210 */ /* 0x000fc40007ffe0ff */
[----:B------:R-:W-:Y:S02]  /*0770*/  IADD3 R5, PT, PT, R5, 0x4, RZ ;  /* 0x0000000405057810 */ /* 0x000fe40007ffe0ff */
[C---:B------:R-:W-:Y:S02]  /*0780*/  LEA R20, R16.reuse, R15, 0x2 ;  /* 0x0000000f10147211 */ /* 0x040fe400078e10ff */
[----:B------:R-:W-:-:S03]  /*0790*/  LEA R24, R16, R13, 0x2 ;  /* 0x0000000d10187211 */ /* 0x000fc600078e10ff */
[----:B------:R-:W2:Y:S04]  /*07a0*/  LDS R16, [R20] ;  /* 0x0000000014107984 */ /* 0x000ea80000000800 */
[----:B------:R-:W2:Y:S04]  /*07b0*/  LDS R26, [R24] ;  /* 0x00000000181a7984 */ /* 0x000ea80000000800 */
[----:B------:R-:W3:Y:S04]  /*07c0*/  LDS R27, [R20+0x4] ;  /* 0x00000400141b7984 */ /* 0x000ee80000000800 */
[----:B------:R-:W3:Y:S04]  /*07d0*/  LDS R25, [R24+0x4] ;  /* 0x0000040018197984 */ /* 0x000ee80000000800 */
[----:B0-----:R-:W5:Y:S04]  /*07e0*/  LDS R23, [R20+0x8] ;  /* 0x0000080014177984 */ /* 0x001f680000000800 */
[----:B-1----:R-:W0:Y:S04]  /*07f0*/  LDS R11, [R24+0x8] ;  /* 0x00000800180b7984 */ /* 0x002e280000000800 */
[----:B----4-:R-:W1:Y:S04]  /*0800*/  LDS R9, [R20+0xc] ;  /* 0x00000c0014097984 */ /* 0x010e680000000800 */
[----:B------:R-:W4:Y:S01]  /*0810*/  LDS R19, [R24+0xc] ;  /* 0x00000c0018137984 */ /* 0x000f220000000800 */
[C---:B--2---:R-:W-:Y:S01]  /*0820*/  FFMA R17, R22.reuse, R16, R17 ;  /* 0x0000001016117223 */ /* 0x044fe20000000011 */
[----:B------:R-:W-:-:S03]  /*0830*/  FFMA R26, R22, R26, R21 ;  /* 0x0000001a161a7223 */ /* 0x000fc60000000015 */
[C---:B---3--:R-:W-:Y:S01]  /*0840*/  FFMA R17, R10.reuse, R27, R17 ;  /* 0x0000001b0a117223 */ /* 0x048fe20000000011 */
[----:B------:R-:W-:-:S03]  /*0850*/  FFMA R26, R10, R25, R26 ;  /* 0x000000190a1a7223 */ /* 0x000fc6000000001a */
[C---:B-----5:R-:W-:Y:S01]  /*0860*/  FFMA R17, R8.reuse, R23, R17 ;  /* 0x0000001708117223 */ /* 0x060fe20000000011 */
[----:B0-----:R-:W-:-:S03]  /*0870*/  FFMA R26, R8, R11, R26 ;  /* 0x0000000b081a7223 */ /* 0x001fc6000000001a */
[C---:B-1----:R-:W-:Y:S01]  /*0880*/  FFMA R17, R18.reuse, R9, R17 ;  /* 0x0000000912117223 */ /* 0x042fe20000000011 */
[----:B----4-:R-:W-:-:S07]  /*0890*/  FFMA R21, R18, R19, R26 ;  /* 0x0000001312157223 */ /* 0x010fce000000001a */
.L_x_12:
[----:B------:R-:W-:Y:S05]  /*08a0*/  @!P2 BRA `(.L_x_9) ;  /* 0x000000000080a947 */ /* 0x000fea0003800000 */
[----:B------:R-:W-:Y:S02]  /*08b0*/  ISETP.NE.AND P1, PT, R4, 0x1, PT ;  /* 0x000000010400780c */ /* 0x000fe40003f25270 */
[----:B------:R-:W-:-:S04]  /*08c0*/  LOP3.LUT R4, R3, 0x1, RZ, 0xc0, !PT ;  /* 0x0000000103047812 */ /* 0x000fc800078ec0ff */
[----:B------:R-:W-:-:S07]  /*08d0*/  ISETP.NE.U32.AND P2, PT, R4, 0x1, PT ;  /* 0x000000010400780c */ /* 0x000fce0003f45070 */
[----:B------:R-:W0:Y:S01]  /*08e0*/  @P1 LDC.64 R18, c[0x0][0x388] ;  /* 0x0000e200ff121b82 */ /* 0x000e220000000a00 */
[C---:B------:R-:W-:Y:S01]  /*08f0*/  @P1 IMAD R11, R5.reuse, R2, R7 ;  /* 0x00000002050b1224 */ /* 0x040fe200078e0207 */
[C---:B------:R-:W-:Y:S02]  /*0900*/  @P1 IADD3 R4, PT, PT, R5.reuse, -R14, RZ ;  /* 0x8000000e05041210 */ /* 0x040fe40007ffe0ff */
[----:B------:R-:W-:-:S04]  /*0910*/  @P1 IADD3 R5, PT, PT, R5, 0x2, RZ ;  /* 0x0000000205051810 */ /* 0x000fc80007ffe0ff */
[----:B------:R-:W1:Y:S01]  /*0920*/  @!P2 LDC.64 R8, c[0x0][0x388] ;  /* 0x0000e200ff08ab82 */ /* 0x000e620000000a00 */
[----:B------:R-:W-:Y:S02]  /*0930*/  @!P2 IMAD R23, R5, R2, R7 ;  /* 0x000000020517a224 */ /* 0x000fe400078e0207 */
[----:B0-----:R-:W-:-:S04]  /*0940*/  @P1 IMAD.WIDE R18, R11, 0x4, R18 ;  /* 0x000000040b121825 */ /* 0x001fc800078e0212 */
[----:B------:R-:W-:Y:S02]  /*0950*/  @P1 IMAD.WIDE.U32 R10, R2, 0x4, R18 ;  /* 0x00000004020a1825 */ /* 0x000fe400078e0012 */
[----:B------:R-:W2:Y:S02]  /*0960*/  @P1 LDG.E R18, desc[UR6][R18.64] ;  /* 0x0000000612121981 */ /* 0x000ea4000c1e1900 */
[----:B-1----:R-:W-:Y:S02]  /*0970*/  @!P2 IMAD.WIDE R8, R23, 0x4, R8 ;  /* 0x000000041708a825 */ /* 0x002fe400078e0208 */
[----:B------:R-:W3:Y:S04]  /*0980*/  @P1 LDG.E R10, desc[UR6][R10.64] ;  /* 0x000000060a0a1981 */ /* 0x000ee8000c1e1900 */
[----:B------:R0:W4:Y:S01]  /*0990*/  @!P2 LDG.E R8, desc[UR6][R8.64] ;  /* 0x000000060808a981 */ /* 0x000122000c1e1900 */
[----:B------:R-:W-:-:S02]  /*09a0*/  @P1 LEA R16, R4, R15, 0x2 ;  /* 0x0000000f04101211 */ /* 0x000fc400078e10ff */
[----:B------:R-:W-:Y:S02]  /*09b0*/  @P1 LEA R20, R4, R13, 0x2 ;  /* 0x0000000d04141211 */ /* 0x000fe400078e10ff */
[----:B------:R-:W-:Y:S01]  /*09c0*/  @!P2 IADD3 R4, PT, PT, R5, -R14, RZ ;  /* 0x8000000e0504a210 */ /* 0x000fe20007ffe0ff */
[----:B------:R-:W-:Y:S03]  /*09d0*/  @P1 LDS R22, [R16+0x4] ;  /* 0x0000040010161984 */ /* 0x000fe60000000800 */
[C---:B------:R-:W-:Y:S01]  /*09e0*/  @!P2 LEA R15, R4.reuse, R15, 0x2 ;  /* 0x0000000f040fa211 */ /* 0x040fe200078e10ff */
[----:B------:R-:W2:Y:S01]  /*09f0*/  @P1 LDS R5, [R16] ;  /* 0x0000000010051984 */ /* 0x000ea20000000800 */
[----:B------:R-:W-:-:S03]  /*0a00*/  @!P2 LEA R4, R4, R13, 0x2 ;  /* 0x0000000d0404a211 */ /* 0x000fc600078e10ff */
[----:B------:R-:W0:Y:S04]  /*0a10*/  @P1 LDS R14, [R20] ;  /* 0x00000000140e1984 */ /* 0x000e280000000800 */
[----:B------:R-:W1:Y:S04]  /*0a20*/  @P1 LDS R24, [R20+0x4] ;  /* 0x0000040014181984 */ /* 0x000e680000000800 */
[----:B------:R-:W4:Y:S04]  /*0a30*/  @!P2 LDS R15, [R15] ;  /* 0x000000000f0fa984 */ /* 0x000f280000000800 */
[----:B------:R-:W5:Y:S01]  /*0a40*/  @!P2 LDS R4, [R4] ;  /* 0x000000000404a984 */ /* 0x000f620000000800 */
[C---:B--2---:R-:W-:Y:S01]  /*0a50*/  @P1 FFMA R5, R18.reuse, R5, R17 ;  /* 0x0000000512051223 */ /* 0x044fe20000000011 */
[----:B0-----:R-:W-:-:S03]  /*0a60*/  @P1 FFMA R9, R18, R14, R21 ;  /* 0x0000000e12091223 */ /* 0x001fc60000000015 */
[C---:B---3--:R-:W-:Y:S01]  /*0a70*/  @P1 FFMA R17, R10.reuse, R22, R5 ;  /* 0x000000160a111223 */ /* 0x048fe20000000005 */
[----:B-1----:R-:W-:-:S03]  /*0a80*/  @P1 FFMA R21, R10, R24, R9 ;  /* 0x000000180a151223 */ /* 0x002fc60000000009 */
[C---:B----4-:R-:W-:Y:S01]  /*0a90*/  @!P2 FFMA R17, R8.reuse, R15, R17 ;  /* 0x0000000f0811a223 */ /* 0x050fe20000000011 */
[----:B-----5:R-:W-:-:S07]  /*0aa0*/  @!P2 FFMA R21, R8, R4, R21 ;  /* 0x000000040815a223 */ /* 0x020fce0000000015 */
.L_x_9:
[----:B------:R-:W-:Y:S06]  /*0ab0*/  BAR.SYNC.DEFER_BLOCKING 0x0 ;  /* 0x0000000000007b1d */ /* 0x000fec0000010000 */
[----:B------:R-:W-:Y:S05]  /*0ac0*/  @!P0 BRA `(.L_x_13) ;  /* 0xfffffff400a48947 */ /* 0x000fea000383ffff */
.L_x_8:
[----:B0-----:R-:W0:Y:S01]  /*0ad0*/  LDC.64 R4, c[0x0][0x380] ;  /* 0x0000e000ff047b82 */ /* 0x001e220000000a00 */
[----:B------:R-:W-:-:S04]  /*0ae0*/  IMAD R7, R2, UR4, R7 ;  /* 0x0000000402077c24 */ /* 0x000fc8000f8e0207 */
[----:B0-----:R-:W-:-:S05]  /*0af0*/  IMAD.WIDE R4, R7, 0x4, R4 ;  /* 0x0000000407047825 */ /* 0x001fca00078e0204 */
[----:B------:R-:W-:Y:S01]  /*0b00*/  STG.E desc[UR6][R4.64], R17 ;  /* 0x0000001104007986 */ /* 0x000fe2000c101906 */
[----:B------:R-:W-:-:S05]  /*0b10*/  IMAD.WIDE R2, R2, 0x4, R4 ;  /* 0x0000000402027825 */ /* 0x000fca00078e0204 */
[----:B------:R-:W-:Y:S01]  /*0b20*/  STG.E desc[UR6][R2.64], R21 ;  /* 0x0000001502007986 */ /* 0x000fe2000c101906 */
[----:B------:R-:W-:Y:S05]  /*0b30*/  EXIT ;  /* 0x000000000000794d */ /* 0x000fea0003800000 */
.L_x_14:
        /* <DEDUP_REMOVED lines=12> */
.L_x_37:


//--------------------- .text._Z6mmult3PfS_S_i    --------------------------
	.section	.text._Z6mmult3PfS_S_i,"ax",@progbits
	.align	128
        .global         _Z6mmult3PfS_S_i
        .type           _Z6mmult3PfS_S_i,@function
        .size           _Z6mmult3PfS_S_i,(.L_x_38 - _Z6mmult3PfS_S_i)
        .other          _Z6mmult3PfS_S_i,@"STO_CUDA_ENTRY STV_DEFAULT"
_Z6mmult3PfS_S_i:
.text._Z6mmult3PfS_S_i:
[----:B------:R-:W-:Y:S01]  /*0000*/  LDC R1, c[0x0][0x37c] ;  /* 0x0000df00ff017b82 */ /* 0x000fe20000000800 */
[----:B------:R-:W0:Y:S07]  /*0010*/  LDCU UR5, c[0x0][0x398] ;  /* 0x00007300ff0577ac */ /* 0x000e2e0008000800 */
[----:B------:R-:W1:Y:S01]  /*0020*/  S2UR UR4, SR_CTAID.X ;  /* 0x00000000000479c3 */ /* 0x000e620000002500 */
[----:B------:R-:W2:Y:S01]  /*0030*/  S2R R3, SR_TID.X ;  /* 0x0000000000037919 */ /* 0x000ea20000002100 */
[----:B------:R-:W-:Y:S01]  /*0040*/  HFMA2 R14, -RZ, RZ, 0, 0 ;  /* 0x00000000ff0e7431 */ /* 0x000fe200000001ff */
[----:B------:R-:W1:Y:S01]  /*0050*/  LDCU UR18, c[0x0][0x360] ;  /* 0x00006c00ff1277ac */ /* 0x000e620008000800 */
[----:B------:R-:W-:Y:S01]  /*0060*/  MOV R16, RZ ;  /* 0x000000ff00107202 */ /* 0x000fe20000000f00 */
[----:B------:R-:W3:Y:S03]  /*0070*/  LDCU.64 UR10, c[0x0][0x358] ;  /* 0x00006b00ff0a77ac */ /* 0x000ee60008000a00 */
[----:B------:R-:W4:Y:S01]  /*0080*/  S2UR UR19, SR_CTAID.Y ;  /* 0x00000000001379c3 */ /* 0x000f220000002600 */
[----:B0-----:R-:W-:-:S04]  /*0090*/  MOV R0, UR5 ;  /* 0x0000000500007c02 */ /* 0x001fc80008000f00 */
[----:B------:R-:W-:Y:S01]  /*00a0*/  ISETP.GE.AND P0, PT, R0, 0x1, PT ;  /* 0x000000010000780c */ /* 0x000fe20003f06270 */
[----:B-1----:R-:W-:-:S06]  /*00b0*/  UIMAD UR4, UR4, UR18, URZ ;  /* 0x00000012040472a4 */ /* 0x002fcc000f8e02ff */
[----:B------:R-:W-:-:S04]  /*00c0*/  MOV R2, UR4 ;  /* 0x0000000400027c02 */ /* 0x000fc80008000f00 */
[----:B--2---:R-:W-:Y:S02]  /*00d0*/  LEA R5, R2, R3, 0x1 ;  /* 0x0000000302057211 */ /* 0x004fe400078e08ff */
[----:B---34-:R-:W-:Y:S05]  /*00e0*/  @!P0 BRA `(.L_x_15) ;  /* 0x0000000c00408947 */ /* 0x018fea0003800000 */
[----:B------:R-:W0:Y:S01]  /*00f0*/  S2UR UR6, SR_CgaCtaId ;  /* 0x00000000000679c3 */ /* 0x000e220000008800 */
[----:B------:R-:W-:Y:S01]  /*0100*/  UMOV UR5, 0x400 ;  /* 0x0000040000057882 */ /* 0x000fe20000000000 */
[----:B------:R-:W-:Y:S01]  /*0110*/  ULEA UR4, UR4, UR18, 0x1 ;  /* 0x0000001204047291 */ /* 0x000fe2000f8e08ff */
[----:B------:R-:W-:Y:S01]  /*0120*/  IMAD R2, R0, UR19, R3 ;  /* 0x0000001300027c24 */ /* 0x000fe2000f8e0203 */
[----:B------:R-:W-:Y:S01]  /*0130*/  MOV R16, RZ ;  /* 0x000000ff00107202 */ /* 0x000fe20000000f00 */
[----:B------:R-:W-:Y:S01]  /*0140*/  ULOP3.LUT UR12, UR18, 0x7, URZ, 0xc0, !UPT ;  /* 0x00000007120c7892 */ /* 0x000fe2000f8ec0ff */
[----:B------:R-:W-:Y:S02]  /*0150*/  MOV R14, RZ ;  /* 0x000000ff000e7202 */ /* 0x000fe40000000f00 */
[----:B------:R-:W-:Y:S01]  /*0160*/  IADD3 R7, PT, PT, R3, UR4, RZ ;  /* 0x0000000403077c10 */ /* 0x000fe2000fffe0ff */
[----:B------:R-:W-:Y:S01]  /*0170*/  UMOV UR4, URZ ;  /* 0x000000ff00047c82 */ /* 0x000fe20008000000 */
[----:B0-----:R-:W-:-:S06]  /*0180*/  ULEA UR5, UR6, UR5, 0x18 ;  /* 0x0000000506057291 */ /* 0x001fcc000f8ec0ff */
[----:B------:R-:W-:-:S07]  /*0190*/  LEA R4, R3, UR5, 0x2 ;  /* 0x0000000503047c11 */ /* 0x000fce000f8e10ff */
.L_x_21:
[----:B0-----:R-:W0:Y:S01]  /*01a0*/  LDC.64 R8, c[0x0][0x390] ;  /* 0x0000e400ff087b82 */ /* 0x001e220000000a00 */
[----:B------:R-:W-:-:S07]  /*01b0*/  IADD3 R3, PT, PT, R2, UR4, RZ ;  /* 0x0000000402037c10 */ /* 0x000fce000fffe0ff */
[----:B------:R-:W1:Y:S01]  /*01c0*/  LDC R0, c[0x0][0x398] ;  /* 0x0000e600ff007b82 */ /* 0x000e620000000800 */
[----:B0-----:R-:W-:-:S06]  /*01d0*/  IMAD.WIDE R8, R3, 0x4, R8 ;  /* 0x0000000403087825 */ /* 0x001fcc00078e0208 */
[----:B------:R-:W2:Y:S01]  /*01e0*/  LDG.E R9, desc[UR10][R8.64] ;  /* 0x0000000a08097981 */ /* 0x000ea2000c1e1900 */
[----:B------:R-:W-:Y:S02]  /*01f0*/  UIADD3 UR5, UPT, UPT, UR18, UR4, URZ ;  /* 0x0000000412057290 */ /* 0x000fe4000fffe0ff */
[----:B------:R-:W-:Y:S02]  /*0200*/  UMOV UR8, UR4 ;  /* 0x0000000400087c82 */ /* 0x000fe40008000000 */
[----:B------:R-:W-:Y:S02]  /*0210*/  UISETP.GE.U32.AND UP0, UPT, UR4, UR5, UPT ;  /* 0x000000050400728c */ /* 0x000fe4000bf06070 */
[----:B-1----:R-:W-:Y:S01]  /*0220*/  ISETP.LE.AND P0, PT, R0, UR5, PT ;  /* 0x0000000500007c0c */ /* 0x002fe2000bf03270 */
[----:B------:R-:W-:Y:S01]  /*0230*/  UMOV UR4, UR5 ;  /* 0x0000000500047c82 */ /* 0x000fe20008000000 */
[----:B--2---:R0:W-:Y:S01]  /*0240*/  STS [R4], R9 ;  /* 0x0000000904007388 */ /* 0x0041e20000000800 */
[----:B------:R-:W-:Y:S06]  /*0250*/  BAR.SYNC.DEFER_BLOCKING 0x0 ;  /* 0x0000000000007b1d */ /* 0x000fec0000010000 */
[----:B------:R-:W-:Y:S05]  /*0260*/  BRA.U UP0, `(.L_x_16) ;  /* 0x0000000900d87547 */ /* 0x000fea000b800000 */
[----:B------:R-:W-:Y:S02]  /*0270*/  UISETP.GE.U32.AND UP1, UPT, UR18, 0x8, UPT ;  /* 0x000000081200788c */ /* 0x000fe4000bf26070 */
[----:B------:R-:W-:Y:S01]  /*0280*/  UISETP.NE.AND UP0, UPT, UR12, URZ, UPT ;  /* 0x000000ff0c00728c */ /* 0x000fe2000bf05270 */
[----:B------:R-:W-:-:S06]  /*0290*/  UMOV UR5, UR8 ;  /* 0x0000000800057c82 */ /* 0x000fcc0008000000 */
[----:B------:R-:W-:Y:S05]  /*02a0*/  BRA.U !UP1, `(.L_x_17) ;  /* 0x0000000509607547 */ /* 0x000fea000b800000 */
[----:B------:R-:W1:Y:S01]  /*02b0*/  S2UR UR7, SR_CgaCtaId ;  /* 0x00000000000779c3 */ /* 0x000e620000008800 */
[----:B------:R-:W-:Y:S02]  /*02c0*/  UIADD3 UR9, UPT, UPT, UR8, 0x2, URZ ;  /* 0x0000000208097890 */ /* 0x000fe4000fffe0ff */
[C---:B------:R-:W-:Y:S01]  /*02d0*/  IMAD R8, R0.reuse, UR8, R0 ;  /* 0x0000000800087c24 */ /* 0x040fe2000f8e0200 */
[----:B------:R-:W-:Y:S02]  /*02e0*/  UIADD3 UR13, UPT, UPT, UR8, 0x3, URZ ;  /* 0x00000003080d7890 */ /* 0x000fe4000fffe0ff */
[C---:B------:R-:W-:Y:S01]  /*02f0*/  IMAD R3, R0.reuse, UR8, R7 ;  /* 0x0000000800037c24 */ /* 0x040fe2000f8e0207 */
[----:B------:R-:W-:Y:S02]  /*0300*/  UIADD3 UR14, UPT, UPT, UR8, 0x4, URZ ;  /* 0x00000004080e7890 */ /* 0x000fe4000fffe0ff */
[C---:B------:R-:W-:Y:S01]  /*0310*/  IMAD R6, R0.reuse, UR8, R5 ;  /* 0x0000000800067c24 */ /* 0x040fe2000f8e0205 */
[----:B------:R-:W-:Y:S01]  /*0320*/  UIADD3 UR15, UPT, UPT, UR8, 0x5, URZ ;  /* 0x00000005080f7890 */ /* 0x000fe2000fffe0ff */
[----:B------:R-:W-:Y:S01]  /*0330*/  IADD3 R13, PT, PT, R7, R8, RZ ;  /* 0x00000008070d7210 */ /* 0x000fe20007ffe0ff */
[----:B------:R-:W-:Y:S01]  /*0340*/  UIADD3 UR16, UPT, UPT, UR8, 0x6, URZ ;  /* 0x0000000608107890 */ /* 0x000fe2000fffe0ff */
[C-C-:B------:R-:W-:Y:S01]  /*0350*/  IMAD R17, R0.reuse, UR9, R7.reuse ;  /* 0x0000000900117c24 */ /* 0x140fe2000f8e0207 */
[----:B------:R-:W-:Y:S01]  /*0360*/  UIADD3 UR17, UPT, UPT, UR8, 0x7, URZ ;  /* 0x0000000708117890 */ /* 0x000fe2000fffe0ff */
[C-C-:B------:R-:W-:Y:S01]  /*0370*/  IMAD R25, R0.reuse, UR13, R7.reuse ;  /* 0x0000000d00197c24 */ /* 0x140fe2000f8e0207 */
[----:B------:R-:W-:Y:S01]  /*0380*/  ULOP3.LUT UR5, UR18, 0xfffffff8, URZ, 0xc0, !UPT ;  /* 0xfffffff812057892 */ /* 0x000fe2000f8ec0ff */
[C-C-:B------:R-:W-:Y:S01]  /*0390*/  IMAD R27, R0.reuse, UR14, R7.reuse ;  /* 0x0000000e001b7c24 */ /* 0x140fe2000f8e0207 */
[----:B------:R-:W-:Y:S01]  /*03a0*/  UMOV UR6, 0x400 ;  /* 0x0000040000067882 */ /* 0x000fe20000000000 */
[----:B------:R-:W-:-:S02]  /*03b0*/  IMAD R29, R0, UR15, R7 ;  /* 0x0000000f001d7c24 */ /* 0x000fc4000f8e0207 */
[C-C-:B------:R-:W-:Y:S02]  /*03c0*/  IMAD R15, R0.reuse, UR16, R7.reuse ;  /* 0x00000010000f7c24 */ /* 0x140fe4000f8e0207 */
[----:B------:R-:W-:Y:S01]  /*03d0*/  IMAD R12, R0, UR17, R7 ;  /* 0x00000011000c7c24 */ /* 0x000fe2000f8e0207 */
[----:B-1----:R-:W-:Y:S02]  /*03e0*/  ULEA UR7, UR7, UR6, 0x18 ;  /* 0x0000000607077291 */ /* 0x002fe4000f8ec0ff */
[----:B------:R-:W-:Y:S02]  /*03f0*/  UIADD3 UR6, UPT, UPT, -UR5, URZ, URZ ;  /* 0x000000ff05067290 */ /* 0x000fe4000fffe1ff */
[----:B------:R-:W-:Y:S01]  /*0400*/  UIADD3 UR7, UPT, UPT, UR7, 0x10, URZ ;  /* 0x0000001007077890 */ /* 0x000fe2000fffe0ff */
[----:B------:R-:W-:-:S11]  /*0410*/  UMOV UR5, UR8 ;  /* 0x0000000800057c82 */ /* 0x000fd60008000000 */
.L_x_18:
[----:B------:R-:W1:Y:S02]  /*0420*/  LDC.64 R18, c[0x0][0x388] ;  /* 0x0000e200ff127b82 */ /* 0x000e640000000a00 */
[----:B-1----:R-:W-:-:S04]  /*0430*/  IMAD.WIDE R22, R6, 0x4, R18 ;  /* 0x0000000406167825 */ /* 0x002fc800078e0212 */
[----:B------:R-:W-:Y:S01]  /*0440*/  IMAD.WIDE.U32 R10, R3, 0x4, R18 ;  /* 0x00000004030a7825 */ /* 0x000fe200078e0012 */
[----:B------:R1:W2:Y:S04]  /*0450*/  LDG.E R21, desc[UR10][R22.64] ;  /* 0x0000000a16157981 */ /* 0x0002a8000c1e1900 */
[----:B------:R0:W3:Y:S01]  /*0460*/  LDG.E R20, desc[UR10][R10.64] ;  /* 0x0000000a0a147981 */ /* 0x0000e2000c1e1900 */
[----:B-1----:R-:W-:-:S03]  /*0470*/  IMAD.WIDE.U32 R22, R0, 0x4, R22 ;  /* 0x0000000400167825 */ /* 0x002fc600078e0016 */
[----:B0-----:R-:W2:Y:S04]  /*0480*/  LDS.128 R8, [UR7+-0x10] ;  /* 0xfffff007ff087984 */ /* 0x001ea80008000c00 */
[----:B------:R-:W4:Y:S01]  /*0490*/  LDG.E R24, desc[UR10][R22.64] ;  /* 0x0000000a16187981 */ /* 0x000f22000c1e1900 */
[----:B--2---:R-:W-:Y:S01]  /*04a0*/  FFMA R14, R21, R8, R14 ;  /* 0x00000008150e7223 */ /* 0x004fe2000000000e */
[----:B---3--:R-:W-:Y:S01]  /*04b0*/  FFMA R8, R8, R20, R16 ;  /* 0x0000001408087223 */ /* 0x008fe20000000010 */
[----:B------:R-:W-:-:S05]  /*04c0*/  IMAD.WIDE.U32 R20, R13, 0x4, R18 ;  /* 0x000000040d147825 */ /* 0x000fca00078e0012 */
[----:B------:R0:W2:Y:S02]  /*04d0*/  LDG.E R26, desc[UR10][R20.64] ;  /* 0x0000000a141a7981 */ /* 0x0000a4000c1e1900 */
[----:B0-----:R-:W-:-:S05]  /*04e0*/  IMAD.WIDE.U32 R20, R0, 0x4, R22 ;  /* 0x0000000400147825 */ /* 0x001fca00078e0016 */
[----:B------:R0:W3:Y:S01]  /*04f0*/  LDG.E R16, desc[UR10][R20.64] ;  /* 0x0000000a14107981 */ /* 0x0000e2000c1e1900 */
[----:B----4-:R-:W-:Y:S01]  /*0500*/  FFMA R14, R9, R24, R14 ;  /* 0x00000018090e7223 */ /* 0x010fe2000000000e */
[----:B------:R-:W-:-:S04]  /*0510*/  IMAD.WIDE.U32 R22, R25, 0x4, R18 ;  /* 0x0000000419167825 */ /* 0x000fc800078e0012 */
[----:B0-----:R-:W-:-:S04]  /*0520*/  IMAD.WIDE.U32 R20, R0, 0x4, R20 ;  /* 0x0000000400147825 */ /* 0x001fc800078e0014 */
[----:B--2---:R-:W-:Y:S01]  /*0530*/  FFMA R24, R9, R26, R8 ;  /* 0x0000001a09187223 */ /* 0x004fe20000000008 */
[----:B------:R-:W-:Y:S01]  /*0540*/  IMAD.WIDE.U32 R8, R17, 0x4, R18 ;  /* 0x0000000411087825 */ /* 0x000fe200078e0012 */
[----:B------:R0:W2:Y:S05]  /*0550*/  LDG.E R26, desc[UR10][R20.64] ;  /* 0x0000000a141a7981 */ /* 0x0000aa000c1e1900 */
[----:B------:R-:W4:Y:S01]  /*0560*/  LDG.E R9, desc[UR10][R8.64] ;  /* 0x0000000a08097981 */ /* 0x000f22000c1e1900 */
[----:B---3--:R-:W-:-:S03]  /*0570*/  FFMA R14, R10, R16, R14 ;  /* 0x000000100a0e7223 */ /* 0x008fc6000000000e */
[----:B------:R1:W3:Y:S01]  /*0580*/  LDG.E R16, desc[UR10][R22.64] ;  /* 0x0000000a16107981 */ /* 0x0002e2000c1e1900 */
[----:B0-----:R-:W-:-:S05]  /*0590*/  IMAD.WIDE.U32 R20, R0, 0x4, R20 ;  /* 0x0000000400147825 */ /* 0x001fca00078e0014 */
[----:B------:R-:W5:Y:S01]  /*05a0*/  LDG.E R28, desc[UR10][R20.64] ;  /* 0x0000000a141c7981 */ /* 0x000f62000c1e1900 */
[----:B-1----:R-:W-:-:S04]  /*05b0*/  IMAD.WIDE.U32 R22, R27, 0x4, R18 ;  /* 0x000000041b167825 */ /* 0x002fc800078e0012 */
[----:B----4-:R-:W-:Y:S02]  /*05c0*/  FFMA R10, R10, R9, R24 ;  /* 0x000000090a0a7223 */ /* 0x010fe40000000018 */
[----:B------:R0:W4:Y:S01]  /*05d0*/  LDG.E R24, desc[UR10][R22.64] ;  /* 0x0000000a16187981 */ /* 0x000122000c1e1900 */
[C---:B--2---:R-:W-:Y:S01]  /*05e0*/  FFMA R14, R11.reuse, R26, R14 ;  /* 0x0000001a0b0e7223 */ /* 0x044fe2000000000e */
[----:B---3--:R-:W-:Y:S02]  /*05f0*/  FFMA R16, R11, R16, R10 ;  /* 0x000000100b107223 */ /* 0x008fe4000000000a */
[----:B------:R-:W5:Y:S01]  /*0600*/  LDS.128 R8, [UR7] ;  /* 0x00000007ff087984 */ /* 0x000f620008000c00 */
[----:B0-----:R-:W-:-:S04]  /*0610*/  IMAD.WIDE.U32 R22, R29, 0x4, R18 ;  /* 0x000000041d167825 */ /* 0x001fc800078e0012 */
[----:B-----5:R-:W-:Y:S01]  /*0620*/  FFMA R14, R28, R8, R14 ;  /* 0x000000081c0e7223 */ /* 0x020fe2000000000e */
[----:B----4-:R-:W-:Y:S02]  /*0630*/  FFMA R8, R8, R24, R16 ;  /* 0x0000001808087223 */ /* 0x010fe40000000010 */
[----:B------:R0:W2:Y:S02]  /*0640*/  LDG.E R16, desc[UR10][R22.64] ;  /* 0x0000000a16107981 */ /* 0x0000a4000c1e1900 */
[----:B0-----:R-:W-:-:S04]  /*0650*/  IMAD.WIDE.U32 R22, R0, 0x4, R20 ;  /* 0x0000000400167825 */ /* 0x001fc800078e0014 */
[----:B------:R-:W-:-:S05]  /*0660*/  IMAD.WIDE.U32 R20, R0, 0x4, R22 ;  /* 0x0000000400147825 */ /* 0x000fca00078e0016 */
[----:B------:R0:W3:Y:S02]  /*0670*/  LDG.E R26, desc[UR10][R20.64] ;  /* 0x0000000a141a7981 */ /* 0x0000e4000c1e1900 */
[----:B0-----:R-:W-:-:S05]  /*0680*/  IMAD.WIDE.U32 R20, R0, 0x4, R20 ;  /* 0x0000000400147825 */ /* 0x001fca00078e0014 */
[----:B------:R-:W4:Y:S01]  /*0690*/  LDG.E R28, desc[UR10][R20.64] ;  /* 0x0000000a141c7981 */ /* 0x000f22000c1e1900 */
[----:B--2---:R-:W-:-:S03]  /*06a0*/  FFMA R8, R9, R16, R8 ;  /* 0x0000001009087223 */ /* 0x004fc60000000008 */
[----:B------:R0:W2:Y:S02]  /*06b0*/  LDG.E R16, desc[UR10][R22.64] ;  /* 0x0000000a16107981 */ /* 0x0000a4000c1e1900 */
[----:B0-----:R-:W-:-:S04]  /*06c0*/  IMAD.WIDE.U32 R22, R15, 0x4, R18 ;  /* 0x000000040f167825 */ /* 0x001fc800078e0012 */
[----:B------:R-:W-:Y:S01]  /*06d0*/  IMAD.WIDE.U32 R18, R12, 0x4, R18 ;  /* 0x000000040c127825 */ /* 0x000fe200078e0012 */
[----:B------:R-:W5:Y:S05]  /*06e0*/  LDG.E R24, desc[UR10][R22.64] ;  /* 0x0000000a16187981 */ /* 0x000f6a000c1e1900 */
[----:B------:R-:W5:Y:S01]  /*06f0*/  LDG.E R18, desc[UR10][R18.64] ;  /* 0x0000000a12127981 */ /* 0x000f62000c1e1900 */
[----:B------:R-:W-:-:S04]  /*0700*/  UIADD3 UR6, UPT, UPT, UR6, 0x8, URZ ;  /* 0x0000000806067890 */ /* 0x000fc8000fffe0ff */
[----:B------:R-:W-:Y:S01]  /*0710*/  UISETP.NE.AND UP1, UPT, UR6, URZ, UPT ;  /* 0x000000ff0600728c */ /* 0x000fe2000bf25270 */
[C---:B------:R-:W-:Y:S02]  /*0720*/  LEA R3, R0.reuse, R3, 0x3 ;  /* 0x0000000300037211 */ /* 0x040fe400078e18ff */
[C---:B------:R-:W-:Y:S02]  /*0730*/  LEA R13, R0.reuse, R13, 0x3 ;  /* 0x0000000d000d7211 */ /* 0x040fe400078e18ff */
[C---:B------:R-:W-:Y:S02]  /*0740*/  LEA R17, R0.reuse, R17, 0x3 ;  /* 0x0000001100117211 */ /* 0x040fe400078e18ff */
[C---:B------:R-:W-:Y:S02]  /*0750*/  LEA R25, R0.reuse, R25, 0x3 ;  /* 0x0000001900197211 */ /* 0x040fe400078e18ff */
[C---:B------:R-:W-:Y:S02]  /*0760*/  LEA R27, R0.reuse, R27, 0x3 ;  /* 0x0000001b001b7211 */ /* 0x040fe400078e18ff */
[----:B------:R-:W-:-:S02]  /*0770*/  LEA R29, R0, R29, 0x3 ;  /* 0x0000001d001d7211 */ /* 0x000fc400078e18ff */
[C---:B------:R-:W-:Y:S02]  /*0780*/  LEA R6, R0.reuse, R6, 0x3 ;  /* 0x0000000600067211 */ /* 0x040fe400078e18ff */
[C---:B------:R-:W-:Y:S02]  /*0790*/  LEA R15, R0.reuse, R15, 0x3 ;  /* 0x0000000f000f7211 */ /* 0x040fe400078e18ff */
[----:B------:R-:W-:Y:S01]  /*07a0*/  LEA R12, R0, R12, 0x3 ;  /* 0x0000000c000c7211 */ /* 0x000fe200078e18ff */
[----:B------:R-:W-:Y:S02]  /*07b0*/  UIADD3 UR5, UPT, UPT, UR5, 0x8, URZ ;  /* 0x0000000805057890 */ /* 0x000fe4000fffe0ff */
[----:B------:R-:W-:Y:S01]  /*07c0*/  UIADD3 UR7, UPT, UPT, UR7, 0x20, URZ ;  /* 0x0000002007077890 */ /* 0x000fe2000fffe0ff */
[----:B--2---:R-:W-:-:S04]  /*07d0*/  FFMA R9, R9, R16, R14 ;  /* 0x0000001009097223 */ /* 0x004fc8000000000e */
[----:B---3--:R-:W-:-:S04]  /*07e0*/  FFMA R26, R10, R26, R9 ;  /* 0x0000001a0a1a7223 */ /* 0x008fc80000000009 */
[----:B----4-:R-:W-:Y:S01]  /*07f0*/  FFMA R14, R11, R28, R26 ;  /* 0x0000001c0b0e7223 */ /* 0x010fe2000000001a */
[----:B-----5:R-:W-:-:S04]  /*0800*/  FFMA R8, R10, R24, R8 ;  /* 0x000000180a087223 */ /* 0x020fc80000000008 */
[----:B------:R-:W-:Y:S01]  /*0810*/  FFMA R16, R11, R18, R8 ;  /* 0x000000120b107223 */ /* 0x000fe20000000008 */
[----:B------:R-:W-:Y:S06]  /*0820*/  BRA.U UP1, `(.L_x_18) ;  /* 0xfffffff901fc7547 */ /* 0x000fec000b83ffff */
.L_x_17:
[----:B------:R-:W-:Y:S05]  /*0830*/  BRA.U !UP0, `(.L_x_16) ;  /* 0x0000000508647547 */ /* 0x000fea000b800000 */
[----:B------:R-:W-:Y:S02]  /*0840*/  UIADD3 UR6, UPT, UPT, UR12, -0x1, URZ ;  /* 0xffffffff0c067890 */ /* 0x000fe4000fffe0ff */
[----:B------:R-:W-:Y:S02]  /*0850*/  ULOP3.LUT UP1, UR13, UR18, 0x3, URZ, 0xc0, !UPT ;  /* 0x00000003120d7892 */ /* 0x000fe4000f82c0ff */
[----:B------:R-:W-:-:S09]  /*0860*/  UISETP.GE.U32.AND UP0, UPT, UR6, 0x3, UPT ;  /* 0x000000030600788c */ /* 0x000fd2000bf06070 */
[----:B------:R-:W-:Y:S05]  /*0870*/  BRA.U !UP0, `(.L_x_19) ;  /* 0x0000000108a07547 */ /* 0x000fea000b800000 */
[----:B0-----:R-:W0:Y:S01]  /*0880*/  LDC.64 R8, c[0x0][0x388] ;  /* 0x0000e200ff087b82 */ /* 0x001e220000000a00 */
[----:B------:R-:W-:-:S05]  /*0890*/  IMAD R25, R0, UR5, R5 ;  /* 0x0000000500197c24 */ /* 0x000fca000f8e0205 */
[----:B------:R-:W-:-:S04]  /*08a0*/  IADD3 R3, PT, PT, R25, UR18, RZ ;  /* 0x0000001219037c10 */ /* 0x000fc8000fffe0ff */
[----:B------:R-:W-:-:S04]  /*08b0*/  IADD3 R13, PT, PT, R3, R0, RZ ;  /* 0x00000000030d7210 */ /* 0x000fc80007ffe0ff */
[----:B------:R-:W-:Y:S01]  /*08c0*/  IADD3 R11, PT, PT, R13, R0, RZ ;  /* 0x000000000d0b7210 */ /* 0x000fe20007ffe0ff */
[----:B0-----:R-:W-:-:S04]  /*08d0*/  IMAD.WIDE R24, R25, 0x4, R8 ;  /* 0x0000000419187825 */ /* 0x001fc800078e0208 */
[----:B------:R-:W-:Y:S01]  /*08e0*/  IMAD.WIDE.U32 R26, R3, 0x4, R8 ;  /* 0x00000004031a7825 */ /* 0x000fe200078e0008 */
[----:B------:R-:W-:Y:S01]  /*08f0*/  IADD3 R17, PT, PT, R11, R0, RZ ;  /* 0x000000000b117210 */ /* 0x000fe20007ffe0ff */
[----:B------:R-:W2:Y:S02]  /*0900*/  LDG.E R3, desc[UR10][R24.64] ;  /* 0x0000000a18037981 */ /* 0x000ea4000c1e1900 */
[----:B------:R-:W-:Y:S02]  /*0910*/  IMAD.WIDE.U32 R22, R0, 0x4, R24 ;  /* 0x0000000400167825 */ /* 0x000fe400078e0018 */
[----:B------:R-:W3:Y:S02]  /*0920*/  LDG.E R15, desc[UR10][R26.64] ;  /* 0x0000000a1a0f7981 */ /* 0x000ee4000c1e1900 */
[----:B------:R-:W-:-:S04]  /*0930*/  IMAD.WIDE.U32 R12, R13, 0x4, R8 ;  /* 0x000000040d0c7825 */ /* 0x000fc800078e0008 */
[C---:B------:R-:W-:Y:S02]  /*0940*/  IMAD.WIDE.U32 R18, R0.reuse, 0x4, R22 ;  /* 0x0000000400127825 */ /* 0x040fe400078e0016 */
[----:B------:R-:W4:Y:S02]  /*0950*/  LDG.E R22, desc[UR10][R22.64] ;  /* 0x0000000a16167981 */ /* 0x000f24000c1e1900 */
[----:B------:R-:W-:Y:S02]  /*0960*/  IMAD.WIDE.U32 R10, R11, 0x4, R8 ;  /* 0x000000040b0a7825 */ /* 0x000fe400078e0008 */
[----:B------:R0:W5:Y:S02]  /*0970*/  LDG.E R12, desc[UR10][R12.64] ;  /* 0x0000000a0c0c7981 */ /* 0x000164000c1e1900 */
[----:B------:R-:W-:Y:S02]  /*0980*/  IMAD.WIDE.U32 R20, R0, 0x4, R18 ;  /* 0x0000000400147825 */ /* 0x000fe400078e0012 */
[----:B------:R1:W5:Y:S02]  /*0990*/  LDG.E R6, desc[UR10][R18.64] ;  /* 0x0000000a12067981 */ /* 0x000364000c1e1900 */
[----:B------:R-:W-:-:S02]  /*09a0*/  IMAD.WIDE.U32 R8, R17, 0x4, R8 ;  /* 0x0000000411087825 */ /* 0x000fc400078e0008 */
[----:B------:R1:W5:Y:S04]  /*09b0*/  LDG.E R10, desc[UR10][R10.64] ;  /* 0x0000000a0a0a7981 */ /* 0x000368000c1e1900 */
[----:B------:R-:W5:Y:S04]  /*09c0*/  LDG.E R20, desc[UR10][R20.64] ;  /* 0x0000000a14147981 */ /* 0x000f68000c1e1900 */
[----:B------:R-:W5:Y:S01]  /*09d0*/  LDG.E R8, desc[UR10][R8.64] ;  /* 0x0000000a08087981 */ /* 0x000f62000c1e1900 */
[----:B------:R-:W0:Y:S01]  /*09e0*/  S2UR UR9, SR_CgaCtaId ;  /* 0x00000000000979c3 */ /* 0x000e220000008800 */
[----:B------:R-:W-:Y:S01]  /*09f0*/  UMOV UR7, 0x400 ;  /* 0x0000040000077882 */ /* 0x000fe20000000000 */
[----:B------:R-:W-:-:S02]  /*0a00*/  UIADD3 UR6, UPT, UPT, UR5, -UR8, URZ ;  /* 0x8000000805067290 */ /* 0x000fc4000fffe0ff */
[----:B0-----:R-:W-:-:S04]  /*0a10*/  ULEA UR7, UR9, UR7, 0x18 ;  /* 0x0000000709077291 */ /* 0x001fc8000f8ec0ff */
[----:B------:R-:W-:-:S09]  /*0a20*/  ULEA UR6, UR6, UR7, 0x2 ;  /* 0x0000000706067291 */ /* 0x000fd2000f8e10ff */
[----:B------:R-:W2:Y:S04]  /*0a30*/  LDS R13, [UR6] ;  /* 0x00000006ff0d7984 */ /* 0x000ea80008000800 */
[----:B-1----:R-:W4:Y:S04]  /*0a40*/  LDS R18, [UR6+0x4] ;  /* 0x00000406ff127984 */ /* 0x002f280008000800 */
[----:B------:R-:W0:Y:S04]  /*0a50*/  LDS R17, [UR6+0x8] ;  /* 0x00000806ff117984 */ /* 0x000e280008000800 */
[----:B------:R-:W1:Y:S01]  /*0a60*/  LDS R11, [UR6+0xc] ;  /* 0x00000c06ff0b7984 */ /* 0x000e620008000800 */
[----:B------:R-:W-:Y:S01]  /*0a70*/  UIADD3 UR5, UPT, UPT, UR5, 0x4, URZ ;  /* 0x0000000405057890 */ /* 0x000fe2000fffe0ff */
[----:B--2---:R-:W-:Y:S01]  /*0a80*/  FFMA R3, R3, R13, R14 ;  /* 0x0000000d03037223 */ /* 0x004fe2000000000e */
[----:B---3--:R-:W-:-:S03]  /*0a90*/  FFMA R15, R13, R15, R16 ;  /* 0x0000000f0d0f7223 */ /* 0x008fc60000000010 */
[----:B----4-:R-:W-:Y:S01]  /*0aa0*/  FFMA R3, R22, R18, R3 ;  /* 0x0000001216037223 */ /* 0x010fe20000000003 */
[----:B-----5:R-:W-:-:S03]  /*0ab0*/  FFMA R12, R18, R12, R15 ;  /* 0x0000000c120c7223 */ /* 0x020fc6000000000f */
[----:B0-----:R-:W-:Y:S01]  /*0ac0*/  FFMA R3, R6, R17, R3 ;  /* 0x0000001106037223 */ /* 0x001fe20000000003 */
[----:B------:R-:W-:-:S03]  /*0ad0*/  FFMA R10, R17, R10, R12 ;  /* 0x0000000a110a7223 */ /* 0x000fc6000000000c */
[----:B-1----:R-:W-:Y:S01]  /*0ae0*/  FFMA R14, R20, R11, R3 ;  /* 0x0000000b140e7223 */ /* 0x002fe20000000003 */
[----:B------:R-:W-:-:S07]  /*0af0*/  FFMA R16, R11, R8, R10 ;  /* 0x000000080b107223 */ /* 0x000fce000000000a */
.L_x_19:
[----:B------:R-:W-:Y:S05]  /*0b00*/  BRA.U !UP1, `(.L_x_16) ;  /* 0x0000000109b07547 */ /* 0x000fea000b800000 */
[----:B------:R-:W-:Y:S02]  /*0b10*/  UISETP.NE.AND UP0, UPT, UR13, 0x1, UPT ;  /* 0x000000010d00788c */ /* 0x000fe4000bf05270 */
[----:B------:R-:W-:-:S04]  /*0b20*/  ULOP3.LUT UR6, UR18, 0x1, URZ, 0xc0, !UPT ;  /* 0x0000000112067892 */ /* 0x000fc8000f8ec0ff */
[----:B------:R-:W-:-:S03]  /*0b30*/  UISETP.NE.U32.AND UP1, UPT, UR6, 0x1, UPT ;  /* 0x000000010600788c */ /* 0x000fc6000bf25070 */
[----:B------:R-:W-:Y:S08]  /*0b40*/  BRA.U !UP0, `(.L_x_20) ;  /* 0x0000000108607547 */ /* 0x000ff0000b800000 */
[----:B0-----:R-:W0:Y:S01]  /*0b50*/  LDC.64 R8, c[0x0][0x388] ;  /* 0x0000e200ff087b82 */ /* 0x001e220000000a00 */
[----:B------:R-:W-:-:S05]  /*0b60*/  IMAD R11, R0, UR5, R5 ;  /* 0x00000005000b7c24 */ /* 0x000fca000f8e0205 */
[----:B------:R-:W-:-:S04]  /*0b70*/  IADD3 R13, PT, PT, R11, UR18, RZ ;  /* 0x000000120b0d7c10 */ /* 0x000fc8000fffe0ff */
[----:B------:R-:W-:Y:S01]  /*0b80*/  IADD3 R15, PT, PT, R13, R0, RZ ;  /* 0x000000000d0f7210 */ /* 0x000fe20007ffe0ff */
[----:B0-----:R-:W-:-:S04]  /*0b90*/  IMAD.WIDE R10, R11, 0x4, R8 ;  /* 0x000000040b0a7825 */ /* 0x001fc800078e0208 */
[----:B------:R-:W-:Y:S01]  /*0ba0*/  IMAD.WIDE.U32 R12, R13, 0x4, R8 ;  /* 0x000000040d0c7825 */ /* 0x000fe200078e0008 */
[----:B------:R0:W2:Y:S03]  /*0bb0*/  LDG.E R3, desc[UR10][R10.64] ;  /* 0x0000000a0a037981 */ /* 0x0000a6000c1e1900 */
[----:B------:R-:W-:Y:S02]  /*0bc0*/  IMAD.WIDE.U32 R18, R0, 0x4, R10 ;  /* 0x0000000400127825 */ /* 0x000fe400078e000a */
[----:B------:R-:W3:Y:S02]  /*0bd0*/  LDG.E R12, desc[UR10][R12.64] ;  /* 0x0000000a0c0c7981 */ /* 0x000ee4000c1e1900 */
[----:B------:R-:W-:Y:S02]  /*0be0*/  IMAD.WIDE.U32 R8, R15, 0x4, R8 ;  /* 0x000000040f087825 */ /* 0x000fe400078e0008 */
[----:B------:R-:W4:Y:S04]  /*0bf0*/  LDG.E R18, desc[UR10][R18.64] ;  /* 0x0000000a12127981 */ /* 0x000f28000c1e1900 */
[----:B------:R-:W5:Y:S01]  /*0c00*/  LDG.E R8, desc[UR10][R8.64] ;  /* 0x0000000a08087981 */ /* 0x000f62000c1e1900 */
[----:B------:R-:W1:Y:S01]  /*0c10*/  S2UR UR9, SR_CgaCtaId ;  /* 0x00000000000979c3 */ /* 0x000e620000008800 */
[----:B------:R-:W-:Y:S01]  /*0c20*/  UMOV UR7, 0x400 ;  /* 0x0000040000077882 */ /* 0x000fe20000000000 */
[----:B------:R-:W-:-:S02]  /*0c30*/  UIADD3 UR6, UPT, UPT, UR5, -UR8, URZ ;  /* 0x8000000805067290 */ /* 0x000fc4000fffe0ff */
[----:B-1----:R-:W-:-:S04]  /*0c40*/  ULEA UR7, UR9, UR7, 0x18 ;  /* 0x0000000709077291 */ /* 0x002fc8000f8ec0ff */
[----:B------:R-:W-:-:S09]  /*0c50*/  ULEA UR6, UR6, UR7, 0x2 ;  /* 0x0000000706067291 */ /* 0x000fd2000f8e10ff */
[----:B0-----:R-:W2:Y:S04]  /*0c60*/  LDS R11, [UR6] ;  /* 0x00000006ff0b7984 */ /* 0x001ea80008000800 */
[----:B------:R-:W4:Y:S01]  /*0c70*/  LDS R15, [UR6+0x4] ;  /* 0x00000406ff0f7984 */ /* 0x000f220008000800 */
[----:B------:R-:W-:Y:S01]  /*0c80*/  UIADD3 UR5, UPT, UPT, UR5, 0x2, URZ ;  /* 0x0000000205057890 */ /* 0x000fe2000fffe0ff */
[----:B--2---:R-:W-:Y:S01]  /*0c90*/  FFMA R3, R3, R11, R14 ;  /* 0x0000000b03037223 */ /* 0x004fe2000000000e */
[----:B---3--:R-:W-:-:S03]  /*0ca0*/  FFMA R12, R11, R12, R16 ;  /* 0x0000000c0b0c7223 */ /* 0x008fc60000000010 */
[----:B----4-:R-:W-:Y:S01]  /*0cb0*/  FFMA R14, R18, R15, R3 ;  /* 0x0000000f120e7223 */ /* 0x010fe20000000003 */
[----:B-----5:R-:W-:-:S07]  /*0cc0*/  FFMA R16, R15, R8, R12 ;  /* 0x000000080f107223 */ /* 0x020fce000000000c */
.L_x_20:
[----:B------:R-:W-:Y:S05]  /*0cd0*/  BRA.U UP1, `(.L_x_16) ;  /* 0x00000001013c7547 */ /* 0x000fea000b800000 */
[----:B------:R-:W1:Y:S01]  /*0ce0*/  LDC.64 R10, c[0x0][0x388] ;  /* 0x0000e200ff0a7b82 */ /* 0x000e620000000a00 */
[----:B0-----:R-:W-:-:S05]  /*0cf0*/  IMAD R9, R0, UR5, R5 ;  /* 0x0000000500097c24 */ /* 0x001fca000f8e0205 */
[C---:B------:R-:W-:Y:S01]  /*0d00*/  IADD3 R3, PT, PT, R9.reuse, UR18, RZ ;  /* 0x0000001209037c10 */ /* 0x040fe2000fffe0ff */
[----:B-1----:R-:W-:-:S04]  /*0d10*/  IMAD.WIDE R8, R9, 0x4, R10 ;  /* 0x0000000409087825 */ /* 0x002fc800078e020a */
[----:B------:R-:W-:Y:S02]  /*0d20*/  IMAD.WIDE.U32 R10, R3, 0x4, R10 ;  /* 0x00000004030a7825 */ /* 0x000fe400078e000a */
[----:B------:R-:W2:Y:S04]  /*0d30*/  LDG.E R9, desc[UR10][R8.64] ;  /* 0x0000000a08097981 */ /* 0x000ea8000c1e1900 */
[----:B------:R-:W3:Y:S01]  /*0d40*/  LDG.E R10, desc[UR10][R10.64] ;  /* 0x0000000a0a0a7981 */ /* 0x000ee2000c1e1900 */
[----:B------:R-:W0:Y:S01]  /*0d50*/  S2UR UR7, SR_CgaCtaId ;  /* 0x00000000000779c3 */ /* 0x000e220000008800 */
[----:B------:R-:W-:Y:S01]  /*0d60*/  UMOV UR6, 0x400 ;  /* 0x0000040000067882 */ /* 0x000fe20000000000 */
[----:B------:R-:W-:Y:S02]  /*0d70*/  UIADD3 UR5, UPT, UPT, UR5, -UR8, URZ ;  /* 0x8000000805057290 */ /* 0x000fe4000fffe0ff */
[----:B0-----:R-:W-:-:S04]  /*0d80*/  ULEA UR6, UR7, UR6, 0x18 ;  /* 0x0000000607067291 */ /* 0x001fc8000f8ec0ff */
[----:B------:R-:W-:-:S09]  /*0d90*/  ULEA UR5, UR5, UR6, 0x2 ;  /* 0x0000000605057291 */ /* 0x000fd2000f8e10ff */
[----:B------:R-:W2:Y:S02]  /*0da0*/  LDS R3, [UR5] ;  /* 0x00000005ff037984 */ /* 0x000ea40008000800 */
[----:B--2---:R-:W-:Y:S01]  /*0db0*/  FFMA R14, R9, R3, R14 ;  /* 0x00000003090e7223 */ /* 0x004fe2000000000e */
[----:B---3--:R-:W-:-:S07]  /*0dc0*/  FFMA R16, R3, R10, R16 ;  /* 0x0000000a03107223 */ /* 0x008fce0000000010 */
.L_x_16:
[----:B------:R-:W-:Y:S06]  /*0dd0*/  BAR.SYNC.DEFER_BLOCKING 0x0 ;  /* 0x0000000000007b1d */ /* 0x000fec0000010000 */
[----:B------:R-:W-:Y:S05]  /*0de0*/  @!P0 BRA `(.L_x_21) ;  /* 0xfffffff000ec8947 */ /* 0x000fea000383ffff */
.L_x_15:
[----:B------:R-:W1:Y:S01]  /*0df0*/  LDC.64 R6, c[0x0][0x380] ;  /* 0x0000e000ff067b82 */ /* 0x000e620000000a00 */
[----:B------:R-:W-:-:S05]  /*0e00*/  IMAD R3, R0, UR19, R5 ;  /* 0x0000001300037c24 */ /* 0x000fca000f8e0205 */
[C---:B------:R-:W-:Y:S01]  /*0e10*/  IADD3 R5, PT, PT, R3.reuse, UR18, RZ ;  /* 0x0000001203057c10 */ /* 0x040fe2000fffe0ff */
[----:B-1----:R-:W-:-:S04]  /*0e20*/  IMAD.WIDE R2, R3, 0x4, R6 ;  /* 0x0000000403027825 */ /* 0x002fc800078e0206 */
[----:B0-----:R-:W-:Y:S01]  /*0e30*/  IMAD.WIDE.U32 R4, R5, 0x4, R6 ;  /* 0x0000000405047825 */ /* 0x001fe200078e0006 */
[----:B------:R-:W-:Y:S04]  /*0e40*/  STG.E desc[UR10][R2.64], R14 ;  /* 0x0000000e02007986 */ /* 0x000fe8000c10190a */
[----:B------:R-:W-:Y:S01]  /*0e50*/  STG.E desc[UR10][R4.64], R16 ;  /* 0x0000001004007986 */ /* 0x000fe2000c10190a */
[----:B------:R-:W-:Y:S05]  /*0e60*/  EXIT ;  /* 0x000000000000794d */ /* 0x000fea0003800000 */
.L_x_22:
        /* <DEDUP_REMOVED lines=9> */
.L_x_38:


//--------------------- .text._Z6mmult2PfS_S_i    --------------------------
	.section	.text._Z6mmult2PfS_S_i,"ax",@progbits
	.align	128
        .global         _Z6mmult2PfS_S_i
        .type           _Z6mmult2PfS_S_i,@function
        .size           _Z6mmult2PfS_S_i,(.L_x_39 - _Z6mmult2PfS_S_i)
        .other          _Z6mmult2PfS_S_i,@"STO_CUDA_ENTRY STV_DEFAULT"
_Z6mmult2PfS_S_i:
.text._Z6mmult2PfS_S_i:
[----:B------:R-:W-:Y:S01]  /*0000*/  LDC R1, c[0x0][0x37c] ;  /* 0x0000df00ff017b82 */ /* 0x000fe20000000800 */
[----:B------:R-:W0:Y:S01]  /*0010*/  LDCU UR5, c[0x0][0x398] ;  /* 0x00007300ff0577ac */ /* 0x000e220008000800 */
[----:B------:R-:W1:Y:S06]  /*0020*/  S2R R3, SR_TID.X ;  /* 0x0000000000037919 */ /* 0x000e6c0000002100 */
[----:B------:R-:W1:Y:S01]  /*0030*/  S2UR UR4, SR_CTAID.X ;  /* 0x00000000000479c3 */ /* 0x000e620000002500 */
[----:B------:R-:W-:Y:S01]  /*0040*/  HFMA2 R15, -RZ, RZ, 0, 0 ;  /* 0x00000000ff0f7431 */ /* 0x000fe200000001ff */
[----:B------:R-:W2:Y:S06]  /*0050*/  LDCU.64 UR6, c[0x0][0x358] ;  /* 0x00006b00ff0677ac */ /* 0x000eac0008000a00 */
[----:B------:R-:W1:Y:S01]  /*0060*/  LDC R0, c[0x0][0x360] ;  /* 0x0000d800ff007b82 */ /* 0x000e620000000800 */
[----:B0-----:R-:W-:-:S07]  /*0070*/  MOV R2, UR5 ;  /* 0x0000000500027c02 */ /* 0x001fce0008000f00 */
[----:B------:R-:W0:Y:S01]  /*0080*/  S2UR UR8, SR_CTAID.Y ;  /* 0x00000000000879c3 */ /* 0x000e220000002600 */
[----:B------:R-:W-:Y:S01]  /*0090*/  ISETP.GE.AND P0, PT, R2, 0x1, PT ;  /* 0x000000010200780c */ /* 0x000fe20003f06270 */
[----:B-1----:R-:W-:-:S12]  /*00a0*/  IMAD R5, R0, UR4, R3 ;  /* 0x0000000400057c24 */ /* 0x002fd8000f8e0203 */
[----:B0-2---:R-:W-:Y:S05]  /*00b0*/  @!P0 BRA `(.L_x_23) ;  /* 0x0000000800fc8947 */ /* 0x005fea0003800000 */
[----:B------:R-:W0:Y:S01]  /*00c0*/  S2UR UR5, SR_CgaCtaId ;  /* 0x00000000000579c3 */ /* 0x000e220000008800 */
[----:B------:R-:W-:Y:S01]  /*00d0*/  UMOV UR4, 0x400 ;  /* 0x0000040000047882 */ /* 0x000fe20000000000 */
[----:B------:R-:W-:Y:S01]  /*00e0*/  IMAD R4, R2, UR8, R3 ;  /* 0x0000000802047c24 */ /* 0x000fe2000f8e0203 */
[C---:B------:R-:W-:Y:S02]  /*00f0*/  LOP3.LUT R6, R0.reuse, 0xf, RZ, 0xc0, !PT ;  /* 0x0000000f00067812 */ /* 0x040fe400078ec0ff */
[C---:B------:R-:W-:Y:S02]  /*0100*/  LOP3.LUT R7, R0.reuse, 0x7, RZ, 0xc0, !PT ;  /* 0x0000000700077812 */ /* 0x040fe400078ec0ff */
[----:B------:R-:W-:Y:S02]  /*0110*/  LOP3.LUT R16, R0, 0x3, RZ, 0xc0, !PT ;  /* 0x0000000300107812 */ /* 0x000fe400078ec0ff */
[----:B------:R-:W-:Y:S02]  /*0120*/  MOV R15, RZ ;  /* 0x000000ff000f7202 */ /* 0x000fe40000000f00 */
[----:B------:R-:W-:Y:S01]  /*0130*/  MOV R17, RZ ;  /* 0x000000ff00117202 */ /* 0x000fe20000000f00 */
[----:B0-----:R-:W-:-:S06]  /*0140*/  ULEA UR4, UR5, UR4, 0x18 ;  /* 0x0000000405047291 */ /* 0x001fcc000f8ec0ff */
[----:B------:R-:W-:-:S07]  /*0150*/  LEA R18, R3, UR4, 0x2 ;  /* 0x0000000403127c11 */ /* 0x000fce000f8e10ff */
.L_x_29:
[----:B0-----:R-:W0:Y:S01]  /*0160*/  LDC.64 R8, c[0x0][0x390] ;  /* 0x0000e400ff087b82 */ /* 0x001e220000000a00 */
[----:B------:R-:W-:-:S07]  /*0170*/  IADD3 R3, PT, PT, R4, R17, RZ ;  /* 0x0000001104037210 */ /* 0x000fce0007ffe0ff */
[----:B------:R-:W1:Y:S01]  /*0180*/  LDC R2, c[0x0][0x398] ;  /* 0x0000e600ff027b82 */ /* 0x000e620000000800 */
[----:B0-----:R-:W-:-:S06]  /*0190*/  IMAD.WIDE R8, R3, 0x4, R8 ;  /* 0x0000000403087825 */ /* 0x001fcc00078e0208 */
[----:B------:R-:W2:Y:S01]  /*01a0*/  LDG.E R9, desc[UR6][R8.64] ;  /* 0x0000000608097981 */ /* 0x000ea2000c1e1900 */
[-C--:B------:R-:W-:Y:S02]  /*01b0*/  IADD3 R3, PT, PT, R0, R17.reuse, RZ ;  /* 0x0000001100037210 */ /* 0x080fe40007ffe0ff */
[----:B------:R-:W-:Y:S02]  /*01c0*/  MOV R20, R17 ;  /* 0x0000001100147202 */ /* 0x000fe40000000f00 */
[-C--:B------:R-:W-:Y:S02]  /*01d0*/  ISETP.GE.U32.AND P1, PT, R17, R3.reuse, PT ;  /* 0x000000031100720c */ /* 0x080fe40003f26070 */
[----:B-1----:R-:W-:Y:S02]  /*01e0*/  ISETP.GE.AND P0, PT, R3, R2, PT ;  /* 0x000000020300720c */ /* 0x002fe40003f06270 */
[----:B------:R-:W-:Y:S01]  /*01f0*/  MOV R17, R3 ;  /* 0x0000000300117202 */ /* 0x000fe20000000f00 */
[----:B--2---:R0:W-:Y:S08]  /*0200*/  STS [R18], R9 ;  /* 0x0000000912007388 */ /* 0x0041f00000000800 */
[----:B------:R-:W-:Y:S05]  /*0210*/  @P1 BRA `(.L_x_24) ;  /* 0x0000000800a01947 */ /* 0x000fea0003800000 */
[----:B------:R-:W-:Y:S02]  /*0220*/  ISETP.GE.U32.AND P2, PT, R0, 0x10, PT ;  /* 0x000000100000780c */ /* 0x000fe40003f46070 */
[----:B------:R-:W-:Y:S02]  /*0230*/  ISETP.NE.AND P1, PT, R6, RZ, PT ;  /* 0x000000ff0600720c */ /* 0x000fe40003f25270 */
[----:B------:R-:W-:-:S09]  /*0240*/  MOV R3, R20 ;  /* 0x0000001400037202 */ /* 0x000fd20000000f00 */
[----:B------:R-:W-:Y:S05]  /*0250*/  @!P2 BRA `(.L_x_25) ;  /* 0x00000004000ca947 */ /* 0x000fea0003800000 */
[----:B------:R-:W1:Y:S01]  /*0260*/  S2UR UR5, SR_CgaCtaId ;  /* 0x00000000000579c3 */ /* 0x000e620000008800 */
[----:B------:R-:W-:Y:S01]  /*0270*/  LOP3.LUT R21, R0, 0xfffffff0, RZ, 0xc0, !PT ;  /* 0xfffffff000157812 */ /* 0x000fe200078ec0ff */
[----:B------:R-:W-:Y:S01]  /*0280*/  UMOV UR4, 0x400 ;  /* 0x0000040000047882 */ /* 0x000fe20000000000 */
[----:B------:R-:W-:Y:S01]  /*0290*/  IMAD R19, R20, R2, R5 ;  /* 0x0000000214137224 */ /* 0x000fe200078e0205 */
[----:B------:R-:W-:Y:S02]  /*02a0*/  MOV R3, R20 ;  /* 0x0000001400037202 */ /* 0x000fe40000000f00 */
[----:B------:R-:W-:Y:S01]  /*02b0*/  IADD3 R21, PT, PT, -R21, RZ, RZ ;  /* 0x000000ff15157210 */ /* 0x000fe20007ffe1ff */
[----:B-1----:R-:W-:-:S04]  /*02c0*/  ULEA UR4, UR5, UR4, 0x18 ;  /* 0x0000000405047291 */ /* 0x002fc8000f8ec0ff */
[----:B------:R-:W-:-:S12]  /*02d0*/  UIADD3 UR4, UPT, UPT, UR4, 0x20, URZ ;  /* 0x0000002004047890 */ /* 0x000fd8000fffe0ff */
.L_x_26:
[----:B------:R-:W1:Y:S01]  /*02e0*/  LDC.64 R28, c[0x0][0x388] ;  /* 0x0000e200ff1c7b82 */ /* 0x000e620000000a00 */
[----:B0-----:R-:W0:Y:S01]  /*02f0*/  LDS.128 R8, [UR4+-0x20] ;  /* 0xffffe004ff087984 */ /* 0x001e220008000c00 */
[----:B-1----:R-:W-:-:S05]  /*0300*/  IMAD.WIDE R28, R19, 0x4, R28 ;  /* 0x00000004131c7825 */ /* 0x002fca00078e021c */
[----:B------:R-:W0:Y:S01]  /*0310*/  LDG.E R24, desc[UR6][R28.64] ;  /* 0x000000061c187981 */ /* 0x000e22000c1e1900 */
[----:B------:R-:W-:-:S05]  /*0320*/  IMAD.WIDE.U32 R22, R2, 0x4, R28 ;  /* 0x0000000402167825 */ /* 0x000fca00078e001c */
[----:B------:R-:W2:Y:S01]  /*0330*/  LDG.E R14, desc[UR6][R22.64] ;  /* 0x00000006160e7981 */ /* 0x000ea2000c1e1900 */
[----:B------:R-:W-:-:S04]  /*0340*/  IMAD.WIDE.U32 R12, R2, 0x4, R22 ;  /* 0x00000004020c7825 */ /* 0x000fc800078e0016 */
[C---:B------:R-:W-:Y:S02]  /*0350*/  IMAD.WIDE.U32 R26, R2.reuse, 0x4, R12 ;  /* 0x00000004021a7825 */ /* 0x040fe400078e000c */
[----:B------:R-:W3:Y:S04]  /*0360*/  LDG.E R13, desc[UR6][R12.64] ;  /* 0x000000060c0d7981 */ /* 0x000ee8000c1e1900 */
[----:B------:R1:W4:Y:S02]  /*0370*/  LDG.E R12, desc[UR6][R26.64] ;  /* 0x000000061a0c7981 */ /* 0x000324000c1e1900 */
[----:B-1----:R-:W-:-:S05]  /*0380*/  IMAD.WIDE.U32 R26, R2, 0x4, R26 ;  /* 0x00000004021a7825 */ /* 0x002fca00078e001a */
[----:B------:R-:W5:Y:S01]  /*0390*/  LDG.E R25, desc[UR6][R26.64] ;  /* 0x000000061a197981 */ /* 0x000f62000c1e1900 */
[----:B------:R-:W-:-:S04]  /*03a0*/  IMAD.WIDE.U32 R22, R2, 0x4, R26 ;  /* 0x0000000402167825 */ /* 0x000fc800078e001a */
[C---:B------:R-:W-:Y:S01]  /*03b0*/  IMAD.WIDE.U32 R28, R2.reuse, 0x4, R22 ;  /* 0x00000004021c7825 */ /* 0x040fe200078e0016 */
[----:B------:R-:W5:Y:S04]  /*03c0*/  LDG.E R26, desc[UR6][R22.64] ;  /* 0x00000006161a7981 */ /* 0x000f68000c1e1900 */
[----:B------:R1:W5:Y:S02]  /*03d0*/  LDG.E R23, desc[UR6][R28.64] ;  /* 0x000000061c177981 */ /* 0x000364000c1e1900 */
[----:B-1----:R-:W-:-:S05]  /*03e0*/  IMAD.WIDE.U32 R28, R2, 0x4, R28 ;  /* 0x00000004021c7825 */ /* 0x002fca00078e001c */
[----:B------:R1:W5:Y:S02]  /*03f0*/  LDG.E R22, desc[UR6][R28.64] ;  /* 0x000000061c167981 */ /* 0x000364000c1e1900 */
[----:B-1----:R-:W-:-:S05]  /*0400*/  IMAD.WIDE.U32 R28, R2, 0x4, R28 ;  /* 0x00000004021c7825 */ /* 0x002fca00078e001c */
[----:B------:R-:W5:Y:S01]  /*0410*/  LDG.E R27, desc[UR6][R28.64] ;  /* 0x000000061c1b7981 */ /* 0x000f62000c1e1900 */
[----:B0-----:R-:W-:-:S04]  /*0420*/  FFMA R8, R24, R8, R15 ;  /* 0x0000000818087223 */ /* 0x001fc8000000000f */
[----:B--2---:R-:W-:-:S04]  /*0430*/  FFMA R9, R9, R14, R8 ;  /* 0x0000000e09097223 */ /* 0x004fc80000000008 */
[----:B---3--:R-:W-:-:S04]  /*0440*/  FFMA R10, R10, R13, R9 ;  /* 0x0000000d0a0a7223 */ /* 0x008fc80000000009 */
[----:B----4-:R-:W-:Y:S02]  /*0450*/  FFMA R10, R11, R12, R10 ;  /* 0x0000000c0b0a7223 */ /* 0x010fe4000000000a */
[----:B------:R-:W5:Y:S01]  /*0460*/  LDS.128 R12, [UR4+-0x10] ;  /* 0xfffff004ff0c7984 */ /* 0x000f620008000c00 */
[----:B------:R-:W-:-:S04]  /*0470*/  IMAD.WIDE.U32 R8, R2, 0x4, R28 ;  /* 0x0000000402087825 */ /* 0x000fc800078e001c */
[----:B-----5:R-:W-:Y:S01]  /*0480*/  FFMA R10, R25, R12, R10 ;  /* 0x0000000c190a7223 */ /* 0x020fe2000000000a */
[----:B------:R-:W-:Y:S01]  /*0490*/  IMAD.WIDE.U32 R24, R2, 0x4, R8 ;  /* 0x0000000402187825 */ /* 0x000fe200078e0008 */
[----:B------:R0:W2:Y:S03]  /*04a0*/  LDG.E R12, desc[UR6][R8.64] ;  /* 0x00000006080c7981 */ /* 0x0000a6000c1e1900 */
[----:B------:R-:W-:Y:S02]  /*04b0*/  FFMA R11, R13, R26, R10 ;  /* 0x0000001a0d0b7223 */ /* 0x000fe4000000000a */
[----:B------:R1:W3:Y:S02]  /*04c0*/  LDG.E R13, desc[UR6][R24.64] ;  /* 0x00000006180d7981 */ /* 0x0002e4000c1e1900 */
[----:B------:R-:W-:Y:S02]  /*04d0*/  FFMA R14, R14, R23, R11 ;  /* 0x000000170e0e7223 */ /* 0x000fe4000000000b */
[----:B0-----:R-:W0:Y:S01]  /*04e0*/  LDS.128 R8, [UR4] ;  /* 0x00000004ff087984 */ /* 0x001e220008000c00 */
[----:B-1----:R-:W-:-:S04]  /*04f0*/  IMAD.WIDE.U32 R24, R2, 0x4, R24 ;  /* 0x0000000402187825 */ /* 0x002fc800078e0018 */
[----:B------:R-:W-:Y:S01]  /*0500*/  FFMA R14, R15, R22, R14 ;  /* 0x000000160f0e7223 */ /* 0x000fe2000000000e */
[----:B------:R1:W4:Y:S01]  /*0510*/  LDG.E R26, desc[UR6][R24.64] ;  /* 0x00000006181a7981 */ /* 0x000322000c1e1900 */
[----:B------:R-:W-:-:S05]  /*0520*/  IMAD.WIDE.U32 R22, R2, 0x4, R24 ;  /* 0x0000000402167825 */ /* 0x000fca00078e0018 */
[----:B------:R5:W4:Y:S01]  /*0530*/  LDG.E R29, desc[UR6][R22.64] ;  /* 0x00000006161d7981 */ /* 0x000b22000c1e1900 */
[----:B-1----:R-:W-:-:S05]  /*0540*/  IMAD.WIDE.U32 R24, R2, 0x4, R22 ;  /* 0x0000000402187825 */ /* 0x002fca00078e0016 */
[----:B------:R-:W4:Y:S01]  /*0550*/  LDG.E R28, desc[UR6][R24.64] ;  /* 0x00000006181c7981 */ /* 0x000f22000c1e1900 */
[----:B-----5:R-:W-:-:S04]  /*0560*/  IMAD.WIDE.U32 R22, R2, 0x4, R24 ;  /* 0x0000000402167825 */ /* 0x020fc800078e0018 */
[----:B0-----:R-:W-:Y:S02]  /*0570*/  FFMA R14, R27, R8, R14 ;  /* 0x000000081b0e7223 */ /* 0x001fe4000000000e */
[----:B------:R0:W5:Y:S02]  /*0580*/  LDG.E R27, desc[UR6][R22.64] ;  /* 0x00000006161b7981 */ /* 0x000164000c1e1900 */
[----:B0-----:R-:W-:-:S05]  /*0590*/  IMAD.WIDE.U32 R22, R2, 0x4, R22 ;  /* 0x0000000402167825 */ /* 0x001fca00078e0016 */
[----:B------:R-:W5:Y:S01]  /*05a0*/  LDG.E R8, desc[UR6][R22.64] ;  /* 0x0000000616087981 */ /* 0x000f62000c1e1900 */
[----:B------:R-:W-:-:S04]  /*05b0*/  IADD3 R21, PT, PT, R21, 0x10, RZ ;  /* 0x0000001015157810 */ /* 0x000fc80007ffe0ff */
[----:B------:R-:W-:Y:S02]  /*05c0*/  ISETP.NE.AND P2, PT, R21, RZ, PT ;  /* 0x000000ff1500720c */ /* 0x000fe40003f45270 */
[----:B------:R-:W-:Y:S02]  /*05d0*/  IADD3 R3, PT, PT, R3, 0x10, RZ ;  /* 0x0000001003037810 */ /* 0x000fe40007ffe0ff */
[----:B------:R-:W-:Y:S01]  /*05e0*/  LEA R19, R2, R19, 0x4 ;  /* 0x0000001302137211 */ /* 0x000fe200078e20ff */
[----:B--2---:R-:W-:-:S04]  /*05f0*/  FFMA R9, R9, R12, R14 ;  /* 0x0000000c09097223 */ /* 0x004fc8000000000e */
[----:B---3--:R-:W-:Y:S02]  /*0600*/  FFMA R10, R10, R13, R9 ;  /* 0x0000000d0a0a7223 */ /* 0x008fe40000000009 */
[----:B------:R-:W0:Y:S02]  /*0610*/  LDS.128 R12, [UR4+0x10] ;  /* 0x00001004ff0c7984 */ /* 0x000e240008000c00 */
[----:B----4-:R-:W-:Y:S01]  /*0620*/  FFMA R10, R11, R26, R10 ;  /* 0x0000001a0b0a7223 */ /* 0x010fe2000000000a */
[----:B------:R-:W-:-:S03]  /*0630*/  UIADD3 UR4, UPT, UPT, UR4, 0x40, URZ ;  /* 0x0000004004047890 */ /* 0x000fc6000fffe0ff */
[----:B0-----:R-:W-:-:S04]  /*0640*/  FFMA R10, R29, R12, R10 ;  /* 0x0000000c1d0a7223 */ /* 0x001fc8000000000a */
[----:B------:R-:W-:-:S04]  /*0650*/  FFMA R13, R13, R28, R10 ;  /* 0x0000001c0d0d7223 */ /* 0x000fc8000000000a */
[----:B-----5:R-:W-:-:S04]  /*0660*/  FFMA R14, R14, R27, R13 ;  /* 0x0000001b0e0e7223 */ /* 0x020fc8000000000d */
[----:B------:R-:W-:Y:S01]  /*0670*/  FFMA R15, R15, R8, R14 ;  /* 0x000000080f0f7223 */ /* 0x000fe2000000000e */
[----:B------:R-:W-:Y:S06]  /*0680*/  @P2 BRA `(.L_x_26) ;  /* 0xfffffffc00142947 */ /* 0x000fec000383ffff */
.L_x_25:
[----:B------:R-:W-:Y:S05]  /*0690*/  @!P1 BRA `(.L_x_24) ;  /* 0x0000000400809947 */ /* 0x000fea0003800000 */
[----:B------:R-:W-:Y:S02]  /*06a0*/  IADD3 R8, PT, PT, R6, -0x1, RZ ;  /* 0xffffffff06087810 */ /* 0x000fe40007ffe0ff */
[----:B------:R-:W-:Y:S02]  /*06b0*/  ISETP.NE.AND P2, PT, R7, RZ, PT ;  /* 0x000000ff0700720c */ /* 0x000fe40003f45270 */
[----:B------:R-:W-:-:S13]  /*06c0*/  ISETP.GE.U32.AND P1, PT, R8, 0x7, PT ;  /* 0x000000070800780c */ /* 0x000fda0003f26070 */
[----:B------:R-:W-:Y:S05]  /*06d0*/  @!P1 BRA `(.L_x_27) ;  /* 0x0000000000a09947 */ /* 0x000fea0003800000 */
[----:B------:R-:W1:Y:S01]  /*06e0*/  LDC.64 R26, c[0x0][0x388] ;  /* 0x0000e200ff1a7b82 */ /* 0x000e620000000a00 */
[----:B0-----:R-:W-:-:S04]  /*06f0*/  IMAD R9, R3, R2, R5 ;  /* 0x0000000203097224 */ /* 0x001fc800078e0205 */
[----:B-1----:R-:W-:-:S05]  /*0700*/  IMAD.WIDE R26, R9, 0x4, R26 ;  /* 0x00000004091a7825 */ /* 0x002fca00078e021a */
[----:B------:R0:W2:Y:S01]  /*0710*/  LDG.E R14, desc[UR6][R26.64] ;  /* 0x000000061a0e7981 */ /* 0x0000a2000c1e1900 */
[----:B------:R-:W-:-:S05]  /*0720*/  IMAD.WIDE.U32 R28, R2, 0x4, R26 ;  /* 0x00000004021c7825 */ /* 0x000fca00078e001a */
[----:B------:R1:W3:Y:S01]  /*0730*/  LDG.E R19, desc[UR6][R28.64] ;  /* 0x000000061c137981 */ /* 0x0002e2000c1e1900 */
[----:B------:R-:W-:-:S04]  /*0740*/  IMAD.WIDE.U32 R22, R2, 0x4, R28 ;  /* 0x0000000402167825 */ /* 0x000fc800078e001c */
[C---:B------:R-:W-:Y:S02]  /*0750*/  IMAD.WIDE.U32 R12, R2.reuse, 0x4, R22 ;  /* 0x00000004020c7825 */ /* 0x040fe400078e0016 */
[----:B------:R4:W5:Y:S02]  /*0760*/  LDG.E R22, desc[UR6][R22.64] ;  /* 0x0000000616167981 */ /* 0x000964000c1e1900 */
[C---:B------:R-:W-:Y:S02]  /*0770*/  IMAD.WIDE.U32 R8, R2.reuse, 0x4, R12 ;  /* 0x0000000402087825 */ /* 0x040fe400078e000c */
[----:B------:R4:W5:Y:S02]  /*0780*/  LDG.E R12, desc[UR6][R12.64] ;  /* 0x000000060c0c7981 */ /* 0x000964000c1e1900 */
[C---:B------:R-:W-:Y:S02]  /*0790*/  IMAD.WIDE.U32 R10, R2.reuse, 0x4, R8 ;  /* 0x00000004020a7825 */ /* 0x040fe400078e0008 */
[----:B------:R4:W5:Y:S02]  /*07a0*/  LDG.E R8, desc[UR6][R8.64] ;  /* 0x0000000608087981 */ /* 0x000964000c1e1900 */
[----:B------:R-:W-:-:S02]  /*07b0*/  IMAD.WIDE.U32 R24, R2, 0x4, R10 ;  /* 0x0000000402187825 */ /* 0x000fc400078e000a */
[----:B------:R4:W5:Y:S02]  /*07c0*/  LDG.E R10, desc[UR6][R10.64] ;  /* 0x000000060a0a7981 */ /* 0x000964000c1e1900 */
[----:B0-----:R-:W-:Y:S02]  /*07d0*/  IMAD.WIDE.U32 R26, R2, 0x4, R24 ;  /* 0x00000004021a7825 */ /* 0x001fe400078e0018 */
[----:B------:R-:W5:Y:S04]  /*07e0*/  LDG.E R24, desc[UR6][R24.64] ;  /* 0x0000000618187981 */ /* 0x000f68000c1e1900 */
[----:B------:R-:W5:Y:S01]  /*07f0*/  LDG.E R26, desc[UR6][R26.64] ;  /* 0x000000061a1a7981 */ /* 0x000f62000c1e1900 */
[----:B-1----:R-:W0:Y:S01]  /*0800*/  S2R R28, SR_CgaCtaId ;  /* 0x00000000001c7919 */ /* 0x002e220000008800 */
[----:B------:R-:W-:-:S04]  /*0810*/  MOV R21, 0x400 ;  /* 0x0000040000157802 */ /* 0x000fc80000000f00 */
[----:B0-----:R-:W-:Y:S02]  /*0820*/  LEA R28, R28, R21, 0x18 ;  /* 0x000000151c1c7211 */ /* 0x001fe400078ec0ff */
[----:B------:R-:W-:-:S04]  /*0830*/  IADD3 R21, PT, PT, R3, -R20, RZ ;  /* 0x8000001403157210 */ /* 0x000fc80007ffe0ff */
[----:B------:R-:W-:-:S05]  /*0840*/  LEA R21, R21, R28, 0x2 ;  /* 0x0000001c15157211 */ /* 0x000fca00078e10ff */
[----:B----4-:R-:W2:Y:S04]  /*0850*/  LDS R23, [R21] ;  /* 0x0000000015177984 */ /* 0x010ea80000000800 */
[----:B------:R-:W3:Y:S04]  /*0860*/  LDS R28, [R21+0x4] ;  /* 0x00000400151c7984 */ /* 0x000ee80000000800 */
[----:B------:R-:W5:Y:S04]  /*0870*/  LDS R13, [R21+0x8] ;  /* 0x00000800150d7984 */ /* 0x000f680000000800 */
[----:B------:R-:W0:Y:S04]  /*0880*/  LDS R9, [R21+0xc] ;  /* 0x00000c0015097984 */ /* 0x000e280000000800 */
[----:B------:R-:W-:Y:S01]  /*0890*/  LDS R11, [R21+0x14] ;  /* 0x00001400150b7984 */ /* 0x000fe20000000800 */
[----:B------:R-:W-:Y:S01]  /*08a0*/  IADD3 R3, PT, PT, R3, 0x8, RZ ;  /* 0x0000000803037810 */ /* 0x000fe20007ffe0ff */
[----:B--2---:R-:W-:-:S02]  /*08b0*/  FFMA R14, R14, R23, R15 ;  /* 0x000000170e0e7223 */ /* 0x004fc4000000000f */
[----:B------:R-:W1:Y:S02]  /*08c0*/  LDS R15, [R21+0x10] ;  /* 0x00001000150f7984 */ /* 0x000e640000000800 */
[----:B---3--:R-:W-:Y:S02]  /*08d0*/  FFMA R19, R19, R28, R14 ;  /* 0x0000001c13137223 */ /* 0x008fe4000000000e */
[----:B------:R-:W-:Y:S04]  /*08e0*/  LDS R23, [R21+0x1c] ;  /* 0x00001c0015177984 */ /* 0x000fe80000000800 */
[----:B------:R-:W2:Y:S01]  /*08f0*/  LDS R14, [R21+0x18] ;  /* 0x00001800150e7984 */ /* 0x000ea20000000800 */
[----:B-----5:R-:W-:-:S04]  /*0900*/  FFMA R13, R22, R13, R19 ;  /* 0x0000000d160d7223 */ /* 0x020fc80000000013 */
[----:B0-----:R-:W-:-:S04]  /*0910*/  FFMA R9, R12, R9, R13 ;  /* 0x000000090c097223 */ /* 0x001fc8000000000d */
[----:B-1----:R-:W-:-:S04]  /*0920*/  FFMA R9, R8, R15, R9 ;  /* 0x0000000f08097223 */ /* 0x002fc80000000009 */
[----:B------:R-:W-:-:S04]  /*0930*/  FFMA R9, R10, R11, R9 ;  /* 0x0000000b0a097223 */ /* 0x000fc80000000009 */
[----:B--2---:R-:W-:-:S04]  /*0940*/  FFMA R9, R24, R14, R9 ;  /* 0x0000000e18097223 */ /* 0x004fc80000000009 */
[----:B------:R-:W-:-:S07]  /*0950*/  FFMA R15, R26, R23, R9 ;  /* 0x000000171a0f7223 */ /* 0x000fce0000000009 */
.L_x_27:
[----:B------:R-:W-:Y:S05]  /*0960*/  @!P2 BRA `(.L_x_24) ;  /* 0x0000000000cca947 */ /* 0x000fea0003800000 */
[----:B------:R-:W-:Y:S02]  /*0970*/  IADD3 R8, PT, PT, R7, -0x1, RZ ;  /* 0xffffffff07087810 */ /* 0x000fe40007ffe0ff */
[----:B------:R-:W-:Y:S02]  /*0980*/  ISETP.NE.AND P2, PT, R16, RZ, PT ;  /* 0x000000ff1000720c */ /* 0x000fe40003f45270 */
[----:B------:R-:W-:-:S13]  /*0990*/  ISETP.GE.U32.AND P1, PT, R8, 0x3, PT ;  /* 0x000000030800780c */ /* 0x000fda0003f26070 */
[----:B------:R-:W-:Y:S05]  /*09a0*/  @!P1 BRA `(.L_x_28) ;  /* 0x0000000000609947 */ /* 0x000fea0003800000 */
[----:B0-----:R-:W0:Y:S01]  /*09b0*/  LDC.64 R8, c[0x0][0x388] ;  /* 0x0000e200ff087b82 */ /* 0x001e220000000a00 */
[----:B------:R-:W-:-:S04]  /*09c0*/  IMAD R23, R3, R2, R5 ;  /* 0x0000000203177224 */ /* 0x000fc800078e0205 */
[----:B0-----:R-:W-:-:S05]  /*09d0*/  IMAD.WIDE R22, R23, 0x4, R8 ;  /* 0x0000000417167825 */ /* 0x001fca00078e0208 */
[----:B------:R0:W2:Y:S01]  /*09e0*/  LDG.E R14, desc[UR6][R22.64] ;  /* 0x00000006160e7981 */ /* 0x0000a2000c1e1900 */
[----:B------:R-:W-:-:S04]  /*09f0*/  IMAD.WIDE.U32 R10, R2, 0x4, R22 ;  /* 0x00000004020a7825 */ /* 0x000fc800078e0016 */
[C---:B------:R-:W-:Y:S02]  /*0a00*/  IMAD.WIDE.U32 R8, R2.reuse, 0x4, R10 ;  /* 0x0000000402087825 */ /* 0x040fe400078e000a */
[----:B------:R1:W3:Y:S02]  /*0a10*/  LDG.E R10, desc[UR6][R10.64] ;  /* 0x000000060a0a7981 */ /* 0x0002e4000c1e1900 */
[----:B------:R-:W-:Y:S02]  /*0a20*/  IMAD.WIDE.U32 R12, R2, 0x4, R8 ;  /* 0x00000004020c7825 */ /* 0x000fe400078e0008 */
[----:B------:R-:W4:Y:S04]  /*0a30*/  LDG.E R9, desc[UR6][R8.64] ;  /* 0x0000000608097981 */ /* 0x000f28000c1e1900 */
[----:B------:R-:W5:Y:S01]  /*0a40*/  LDG.E R12, desc[UR6][R12.64] ;  /* 0x000000060c0c7981 */ /* 0x000f62000c1e1900 */
[----:B------:R-:W0:Y:S01]  /*0a50*/  S2R R24, SR_CgaCtaId ;  /* 0x0000000000187919 */ /* 0x000e220000008800 */
[----:B------:R-:W-:-:S04]  /*0a60*/  MOV R19, 0x400 ;  /* 0x0000040000137802 */ /* 0x000fc80000000f00 */
[----:B0-----:R-:W-:Y:S02]  /*0a70*/  LEA R24, R24, R19, 0x18 ;  /* 0x0000001318187211 */ /* 0x001fe400078ec0ff */
[----:B------:R-:W-:-:S04]  /*0a80*/  IADD3 R19, PT, PT, R3, -R20, RZ ;  /* 0x8000001403137210 */ /* 0x000fc80007ffe0ff */
[----:B------:R-:W-:-:S05]  /*0a90*/  LEA R19, R19, R24, 0x2 ;  /* 0x0000001813137211 */ /* 0x000fca00078e10ff */
[----:B------:R-:W2:Y:S04]  /*0aa0*/  LDS R21, [R19] ;  /* 0x0000000013157984 */ /* 0x000ea80000000800 */
[----:B------:R-:W3:Y:S04]  /*0ab0*/  LDS R22, [R19+0x4] ;  /* 0x0000040013167984 */ /* 0x000ee80000000800 */
[----:B-1----:R-:W4:Y:S04]  /*0ac0*/  LDS R11, [R19+0x8] ;  /* 0x00000800130b7984 */ /* 0x002f280000000800 */
[----:B------:R-:W5:Y:S01]  /*0ad0*/  LDS R23, [R19+0xc] ;  /* 0x00000c0013177984 */ /* 0x000f620000000800 */
[----:B------:R-:W-:Y:S01]  /*0ae0*/  IADD3 R3, PT, PT, R3, 0x4, RZ ;  /* 0x0000000403037810 */ /* 0x000fe20007ffe0ff */
[----:B--2---:R-:W-:-:S04]  /*0af0*/  FFMA R21, R14, R21, R15 ;  /* 0x000000150e157223 */ /* 0x004fc8000000000f */
[----:B---3--:R-:W-:-:S04]  /*0b00*/  FFMA R10, R10, R22, R21 ;  /* 0x000000160a0a7223 */ /* 0x008fc80000000015 */
[----:B----4-:R-:W-:-:S04]  /*0b10*/  FFMA R9, R9, R11, R10 ;  /* 0x0000000b09097223 */ /* 0x010fc8000000000a */
[----:B-----5:R-:W-:-:S07]  /*0b20*/  FFMA R15, R12, R23, R9 ;  /* 0x000000170c0f7223 */ /* 0x020fce0000000009 */
.L_x_28:
[----:B------:R-:W-:Y:S05]  /*0b30*/  @!P2 BRA `(.L_x_24) ;  /* 0x000000000058a947 */ /* 0x000fea0003800000 */
[----:B0-----:R-:W0:Y:S01]  /*0b40*/  LDC.64 R8, c[0x0][0x388] ;  /* 0x0000e200ff087b82 */ /* 0x001e220000000a00 */
[----:B------:R-:W-:-:S04]  /*0b50*/  IMAD R11, R3, R2, R5 ;  /* 0x00000002030b7224 */ /* 0x000fc800078e0205 */
[----:B0-----:R-:W-:-:S05]  /*0b60*/  IMAD.WIDE R8, R11, 0x4, R8 ;  /* 0x000000040b087825 */ /* 0x001fca00078e0208 */
[----:B------:R-:W2:Y:S01]  /*0b70*/  LDG.E R10, desc[UR6][R8.64] ;  /* 0x00000006080a7981 */ /* 0x000ea2000c1e1900 */
[----:B------:R-:W-:Y:S02]  /*0b80*/  MOV R11, 0x400 ;  /* 0x00000400000b7802 */ /* 0x000fe40000000f00 */
[----:B------:R-:W-:Y:S01]  /*0b90*/  IADD3 R3, PT, PT, R3, -R20, RZ ;  /* 0x8000001403037210 */ /* 0x000fe20007ffe0ff */
[----:B------:R-:W0:Y:S01]  /*0ba0*/  S2R R12, SR_CgaCtaId ;  /* 0x00000000000c7919 */ /* 0x000e220000008800 */
[----:B------:R-:W-:Y:S02]  /*0bb0*/  ISETP.NE.AND P1, PT, R16, 0x1, PT ;  /* 0x000000011000780c */ /* 0x000fe40003f25270 */
[----:B0-----:R-:W-:-:S04]  /*0bc0*/  LEA R12, R12, R11, 0x18 ;  /* 0x0000000b0c0c7211 */ /* 0x001fc800078ec0ff */
[----:B------:R-:W-:-:S05]  /*0bd0*/  LEA R13, R3, R12, 0x2 ;  /* 0x0000000c030d7211 */ /* 0x000fca00078e10ff */
[----:B------:R-:W2:Y:S02]  /*0be0*/  LDS R3, [R13] ;  /* 0x000000000d037984 */ /* 0x000ea40000000800 */
[----:B--2---:R-:W-:Y:S01]  /*0bf0*/  FFMA R15, R10, R3, R15 ;  /* 0x000000030a0f7223 */ /* 0x004fe2000000000f */
[----:B------:R-:W-:Y:S06]  /*0c00*/  @!P1 BRA `(.L_x_24) ;  /* 0x0000000000249947 */ /* 0x000fec0003800000 */
[----:B------:R-:W-:Y:S01]  /*0c10*/  ISETP.NE.AND P1, PT, R16, 0x2, PT ;  /* 0x000000021000780c */ /* 0x000fe20003f25270 */
[C---:B------:R-:W-:Y:S01]  /*0c20*/  IMAD.WIDE.U32 R10, R2.reuse, 0x4, R8 ;  /* 0x00000004020a7825 */ /* 0x040fe200078e0008 */
[----:B------:R-:W0:Y:S11]  /*0c30*/  LDS R3, [R13+0x4] ;  /* 0x000004000d037984 */ /* 0x000e360000000800 */
[----:B------:R-:W-:Y:S01]  /*0c40*/  @P1 IMAD.WIDE.U32 R8, R2, 0x4, R10 ;  /* 0x0000000402081825 */ /* 0x000fe200078e000a */
[----:B------:R-:W1:Y:S04]  /*0c50*/  @P1 LDS R12, [R13+0x8] ;  /* 0x000008000d0c1984 */ /* 0x000e680000000800 */
[----:B------:R-:W0:Y:S04]  /*0c60*/  LDG.E R10, desc[UR6][R10.64] ;  /* 0x000000060a0a7981 */ /* 0x000e28000c1e1900 */
[----:B------:R-:W1:Y:S01]  /*0c70*/  @P1 LDG.E R8, desc[UR6][R8.64] ;  /* 0x0000000608081981 */ /* 0x000e62000c1e1900 */
[----:B0-----:R-:W-:-:S04]  /*0c80*/  FFMA R15, R10, R3, R15 ;  /* 0x000000030a0f7223 */ /* 0x001fc8000000000f */
[----:B-1----:R-:W-:-:S07]  /*0c90*/  @P1 FFMA R15, R8, R12, R15 ;  /* 0x0000000c080f1223 */ /* 0x002fce000000000f */
.L_x_24:
[----:B------:R-:W-:Y:S05]  /*0ca0*/  @!P0 BRA `(.L_x_29) ;  /* 0xfffffff4002c8947 */ /* 0x000fea000383ffff */
.L_x_23:
[----:B------:R-:W1:Y:S01]  /*0cb0*/  LDC.64 R6, c[0x0][0x380] ;  /* 0x0000e000ff067b82 */ /* 0x000e620000000a00 */
[----:B------:R-:W-:-:S04]  /*0cc0*/  IMAD R3, R2, UR8, R5 ;  /* 0x0000000802037c24 */ /* 0x000fc8000f8e0205 */
[----:B-1----:R-:W-:-:S05]  /*0cd0*/  IMAD.WIDE R2, R3, 0x4, R6 ;  /* 0x0000000403027825 */ /* 0x002fca00078e0206 */
[----:B------:R-:W-:Y:S01]  /*0ce0*/  STG.E desc[UR6][R2.64], R15 ;  /* 0x0000000f02007986 */ /* 0x000fe2000c101906 */
[----:B------:R-:W-:Y:S05]  /*0cf0*/  EXIT ;  /* 0x000000000000794d */ /* 0x000fea0003800000 */
.L_x_30:
        /* <DEDUP_REMOVED lines=16> */
.L_x_39:


//--------------------- .text._Z6mmult1PfS_S_i    --------------------------
	.section	.text._Z6mmult1PfS_S_i,"ax",@progbits
	.align	128
        .global         _Z6mmult1PfS_S_i
        .type           _Z6mmult1PfS_S_i,@function
        .size           _Z6mmult1PfS_S_i,(.L_x_40 - _Z6mmult1PfS_S_i)
        .other          _Z6mmult1PfS_S_i,@"STO_CUDA_ENTRY STV_DEFAULT"
_Z6mmult1PfS_S_i:
.text._Z6mmult1PfS_S_i:
[----:B------:R-:W-:Y:S08]  /*0000*/  LDC R1, c[0x0][0x37c] ;  /* 0x0000df00ff017b82 */ /* 0x000ff00000000800 */
[----:B------:R-:W0:Y:S01]  /*0010*/  LDC R17, c[0x0][0x398] ;  /* 0x0000e600ff117b82 */ /* 0x000e220000000800 */
[----:B------:R-:W1:Y:S01]  /*0020*/  S2R R3, SR_TID.X ;  /* 0x0000000000037919 */ /* 0x000e620000002100 */
[----:B------:R-:W2:Y:S01]  /*0030*/  LDCU.64 UR4, c[0x0][0x358] ;  /* 0x00006b00ff0477ac */ /* 0x000ea20008000a00 */
[----:B------:R-:W-:-:S05]  /*0040*/  HFMA2 R23, -RZ, RZ, 0, 0 ;  /* 0x00000000ff177431 */ /* 0x000fca00000001ff */
[----:B------:R-:W1:Y:S08]  /*0050*/  S2UR UR6, SR_CTAID.X ;  /* 0x00000000000679c3 */ /* 0x000e700000002500 */
[----:B------:R-:W1:Y:S01]  /*0060*/  LDC R0, c[0x0][0x360] ;  /* 0x0000d800ff007b82 */ /* 0x000e620000000800 */
[----:B0-----:R-:W-:-:S07]  /*0070*/  ISETP.GE.AND P0, PT, R17, 0x1, PT ;  /* 0x000000011100780c */ /* 0x001fce0003f06270 */
[----:B------:R-:W0:Y:S01]  /*0080*/  S2UR UR7, SR_CTAID.Y ;  /* 0x00000000000779c3 */ /* 0x000e220000002600 */
[----:B-1----:R-:W-:-:S05]  /*0090*/  IMAD R0, R0, UR6, R3 ;  /* 0x0000000600007c24 */ /* 0x002fca000f8e0203 */
[----:B--2---:R-:W-:Y:S05]  /*00a0*/  @!P0 BRA `(.L_x_31) ;  /* 0x0000000400dc8947 */ /* 0x004fea0003800000 */
[C---:B------:R-:W-:Y:S01]  /*00b0*/  ISETP.GE.U32.AND P0, PT, R17.reuse, 0x8, PT ;  /* 0x000000081100780c */ /* 0x040fe20003f06070 */
[C---:B0-----:R-:W-:Y:S01]  /*00c0*/  IMAD R18, R17.reuse, UR7, RZ ;  /* 0x0000000711127c24 */ /* 0x041fe2000f8e02ff */
[----:B------:R-:W-:Y:S02]  /*00d0*/  LOP3.LUT R26, R17, 0x7, RZ, 0xc0, !PT ;  /* 0x00000007111a7812 */ /* 0x000fe400078ec0ff */
[----:B------:R-:W-:Y:S02]  /*00e0*/  MOV R23, RZ ;  /* 0x000000ff00177202 */ /* 0x000fe40000000f00 */
[----:B------:R-:W-:-:S07]  /*00f0*/  MOV R20, RZ ;  /* 0x000000ff00147202 */ /* 0x000fce0000000f00 */
[----:B------:R-:W-:Y:S05]  /*0100*/  @!P0 BRA `(.L_x_32) ;  /* 0x0000000000c08947 */ /* 0x000fea0003800000 */
[----:B------:R-:W0:Y:S01]  /*0110*/  LDC.64 R2, c[0x0][0x390] ;  /* 0x0000e400ff027b82 */ /* 0x000e220000000a00 */
[----:B------:R-:W-:Y:S02]  /*0120*/  LOP3.LUT R20, R17, 0x7ffffff8, RZ, 0xc0, !PT ;  /* 0x7ffffff811147812 */ /* 0x000fe400078ec0ff */
[----:B------:R-:W-:Y:S02]  /*0130*/  MOV R23, RZ ;  /* 0x000000ff00177202 */ /* 0x000fe40000000f00 */
[----:B------:R-:W-:Y:S02]  /*0140*/  MOV R16, R0 ;  /* 0x0000000000107202 */ /* 0x000fe40000000f00 */
[----:B------:R-:W-:Y:S01]  /*0150*/  IADD3 R21, PT, PT, -R20, RZ, RZ ;  /* 0x000000ff14157210 */ /* 0x000fe20007ffe1ff */
[----:B0-----:R-:W-:-:S03]  /*0160*/  IMAD.WIDE.U32 R2, R18, 0x4, R2 ;  /* 0x0000000412027825 */ /* 0x001fc600078e0002 */
[----:B------:R-:W-:-:S04]  /*0170*/  IADD3 R6, P0, PT, R2, 0x10, RZ ;  /* 0x0000001002067810 */ /* 0x000fc80007f1e0ff */
[----:B------:R-:W-:-:S09]  /*0180*/  IADD3.X R3, PT, PT, RZ, R3, RZ, P0, !PT ;  /* 0x00000003ff037210 */ /* 0x000fd200007fe4ff */
.L_x_33:
[----:B------:R-:W0:Y:S01]  /*0190*/  LDC.64 R4, c[0x0][0x388] ;  /* 0x0000e200ff047b82 */ /* 0x000e220000000a00 */
[----:B------:R-:W-:-:S05]  /*01a0*/  MOV R2, R6 ;  /* 0x0000000600027202 */ /* 0x000fca0000000f00 */
[----:B------:R-:W2:Y:S04]  /*01b0*/  LDG.E R19, desc[UR4][R2.64+-0x10] ;  /* 0xfffff00402137981 */ /* 0x000ea8000c1e1900 */
[----:B------:R-:W3:Y:S04]  /*01c0*/  LDG.E R25, desc[UR4][R2.64+-0xc] ;  /* 0xfffff40402197981 */ /* 0x000ee8000c1e1900 */
[----:B------:R-:W4:Y:S04]  /*01d0*/  LDG.E R27, desc[UR4][R2.64+-0x8] ;  /* 0xfffff804021b7981 */ /* 0x000f28000c1e1900 */
[----:B------:R-:W5:Y:S04]  /*01e0*/  LDG.E R29, desc[UR4][R2.64+-0x4] ;  /* 0xfffffc04021d7981 */ /* 0x000f68000c1e1900 */
[----:B------:R-:W5:Y:S01]  /*01f0*/  LDG.E R28, desc[UR4][R2.64] ;  /* 0x00000004021c7981 */ /* 0x000f62000c1e1900 */
[----:B0-----:R-:W-:-:S05]  /*0200*/  IMAD.WIDE R4, R16, 0x4, R4 ;  /* 0x0000000410047825 */ /* 0x001fca00078e0204 */
[----:B------:R-:W2:Y:S01]  /*0210*/  LDG.E R22, desc[UR4][R4.64] ;  /* 0x0000000404167981 */ /* 0x000ea2000c1e1900 */
[----:B------:R-:W-:-:S04]  /*0220*/  IMAD.WIDE.U32 R14, R17, 0x4, R4 ;  /* 0x00000004110e7825 */ /* 0x000fc800078e0004 */
[C-C-:B------:R-:W-:Y:S01]  /*0230*/  IMAD.WIDE.U32 R6, R17.reuse, 0x8, R4.reuse ;  /* 0x0000000811067825 */ /* 0x140fe200078e0004 */
[----:B------:R0:W3:Y:S03]  /*0240*/  LDG.E R24, desc[UR4][R14.64] ;  /* 0x000000040e187981 */ /* 0x0000e6000c1e1900 */
[C-C-:B------:R-:W-:Y:S02]  /*0250*/  IMAD.WIDE.U32 R8, R17.reuse, 0xc, R4.reuse ;  /* 0x0000000c11087825 */ /* 0x140fe400078e0004 */
[----:B------:R-:W4:Y:S02]  /*0260*/  LDG.E R6, desc[UR4][R6.64] ;  /* 0x0000000406067981 */ /* 0x000f24000c1e1900 */
[C-C-:B------:R-:W-:Y:S02]  /*0270*/  IMAD.WIDE.U32 R10, R17.reuse, 0x10, R4.reuse ;  /* 0x00000010110a7825 */ /* 0x140fe400078e0004 */
[----:B------:R-:W5:Y:S02]  /*0280*/  LDG.E R8, desc[UR4][R8.64] ;  /* 0x0000000408087981 */ /* 0x000f64000c1e1900 */
[----:B------:R-:W-:-:S02]  /*0290*/  IMAD.WIDE.U32 R12, R17, 0x14, R4 ;  /* 0x00000014110c7825 */ /* 0x000fc400078e0004 */
[----:B------:R-:W5:Y:S02]  /*02a0*/  LDG.E R10, desc[UR4][R10.64] ;  /* 0x000000040a0a7981 */ /* 0x000f64000c1e1900 */
[C-C-:B0-----:R-:W-:Y:S02]  /*02b0*/  IMAD.WIDE.U32 R14, R17.reuse, 0x18, R4.reuse ;  /* 0x00000018110e7825 */ /* 0x141fe400078e0004 */
[----:B------:R-:W5:Y:S02]  /*02c0*/  LDG.E R12, desc[UR4][R12.64] ;  /* 0x000000040c0c7981 */ /* 0x000f64000c1e1900 */
[----:B------:R-:W-:Y:S02]  /*02d0*/  IMAD.WIDE.U32 R4, R17, 0x1c, R4 ;  /* 0x0000001c11047825 */ /* 0x000fe400078e0004 */
[----:B------:R-:W5:Y:S04]  /*02e0*/  LDG.E R7, desc[UR4][R2.64+0x4] ;  /* 0x0000040402077981 */ /* 0x000f68000c1e1900 */
[----:B------:R-:W5:Y:S04]  /*02f0*/  LDG.E R14, desc[UR4][R14.64] ;  /* 0x000000040e0e7981 */ /* 0x000f68000c1e1900 */
[----:B------:R-:W5:Y:S04]  /*0300*/  LDG.E R9, desc[UR4][R2.64+0x8] ;  /* 0x0000080402097981 */ /* 0x000f68000c1e1900 */
[----:B------:R-:W5:Y:S04]  /*0310*/  LDG.E R4, desc[UR4][R4.64] ;  /* 0x0000000404047981 */ /* 0x000f68000c1e1900 */
[----:B------:R0:W5:Y:S01]  /*0320*/  LDG.E R11, desc[UR4][R2.64+0xc] ;  /* 0x00000c04020b7981 */ /* 0x000162000c1e1900 */
[----:B------:R-:W-:-:S04]  /*0330*/  IADD3 R21, PT, PT, R21, 0x8, RZ ;  /* 0x0000000815157810 */ /* 0x000fc80007ffe0ff */
[----:B------:R-:W-:Y:S02]  /*0340*/  ISETP.NE.AND P0, PT, R21, RZ, PT ;  /* 0x000000ff1500720c */ /* 0x000fe40003f05270 */
[----:B------:R-:W-:Y:S01]  /*0350*/  LEA R16, R17, R16, 0x3 ;  /* 0x0000001011107211 */ /* 0x000fe200078e18ff */
[----:B--2---:R-:W-:-:S04]  /*0360*/  FFMA R19, R22, R19, R23 ;  /* 0x0000001316137223 */ /* 0x004fc80000000017 */
[----:B---3--:R-:W-:-:S04]  /*0370*/  FFMA R19, R24, R25, R19 ;  /* 0x0000001918137223 */ /* 0x008fc80000000013 */
[----:B----4-:R-:W-:-:S04]  /*0380*/  FFMA R19, R6, R27, R19 ;  /* 0x0000001b06137223 */ /* 0x010fc80000000013 */
[----:B-----5:R-:W-:-:S04]  /*0390*/  FFMA R19, R8, R29, R19 ;  /* 0x0000001d08137223 */ /* 0x020fc80000000013 */
[----:B------:R-:W-:Y:S01]  /*03a0*/  FFMA R19, R10, R28, R19 ;  /* 0x0000001c0a137223 */ /* 0x000fe20000000013 */
[----:B------:R-:W-:-:S03]  /*03b0*/  IADD3 R6, P1, PT, R2, 0x20, RZ ;  /* 0x0000002002067810 */ /* 0x000fc60007f3e0ff */
[----:B------:R-:W-:Y:S01]  /*03c0*/  FFMA R7, R12, R7, R19 ;  /* 0x000000070c077223 */ /* 0x000fe20000000013 */
[----:B0-----:R-:W-:-:S03]  /*03d0*/  IADD3.X R3, PT, PT, RZ, R3, RZ, P1, !PT ;  /* 0x00000003ff037210 */ /* 0x001fc60000ffe4ff */
[----:B------:R-:W-:-:S04]  /*03e0*/  FFMA R7, R14, R9, R7 ;  /* 0x000000090e077223 */ /* 0x000fc80000000007 */
[----:B------:R-:W-:Y:S01]  /*03f0*/  FFMA R23, R4, R11, R7 ;  /* 0x0000000b04177223 */ /* 0x000fe20000000007 */
[----:B------:R-:W-:Y:S06]  /*0400*/  @P0 BRA `(.L_x_33) ;  /* 0xfffffffc00600947 */ /* 0x000fec000383ffff */
.L_x_32:
[----:B------:R-:W-:-:S13]  /*0410*/  ISETP.NE.AND P0, PT, R26, RZ, PT ;  /* 0x000000ff1a00720c */ /* 0x000fda0003f05270 */
[----:B------:R-:W-:Y:S05]  /*0420*/  @!P0 BRA `(.L_x_31) ;  /* 0x0000000000fc8947 */ /* 0x000fea0003800000 */
[----:B------:R-:W-:Y:S02]  /*0430*/  ISETP.GE.U32.AND P1, PT, R26, 0x4, PT ;  /* 0x000000041a00780c */ /* 0x000fe40003f26070 */
[----:B------:R-:W-:-:S04]  /*0440*/  LOP3.LUT R14, R17, 0x3, RZ, 0xc0, !PT ;  /* 0x00000003110e7812 */ /* 0x000fc800078ec0ff */
[----:B------:R-:W-:-:S07]  /*0450*/  ISETP.NE.AND P0, PT, R14, RZ, PT ;  /* 0x000000ff0e00720c */ /* 0x000fce0003f05270 */
[----:B------:R-:W-:Y:S06]  /*0460*/  @!P1 BRA `(.L_x_34) ;  /* 0x00000000006c9947 */ /* 0x000fec0003800000 */
[----:B------:R-:W0:Y:S01]  /*0470*/  LDC.64 R6, c[0x0][0x388] ;  /* 0x0000e200ff067b82 */ /* 0x000e220000000a00 */
[----:B------:R-:W-:Y:S01]  /*0480*/  IMAD R5, R20, R17, R0 ;  /* 0x0000001114057224 */ /* 0x000fe200078e0200 */
[CC--:B------:R-:W-:Y:S02]  /*0490*/  IADD3 R9, PT, PT, R18.reuse, R20.reuse, RZ ;  /* 0x0000001412097210 */ /* 0x0c0fe40007ffe0ff */
[----:B------:R-:W-:-:S04]  /*04a0*/  IADD3 R4, P1, PT, R18, R20, RZ ;  /* 0x0000001412047210 */ /* 0x000fc80007f3e0ff */
[----:B------:R-:W1:Y:S08]  /*04b0*/  LDC.64 R10, c[0x0][0x390] ;  /* 0x0000e400ff0a7b82 */ /* 0x000e700000000a00 */
[----:B------:R-:W2:Y:S01]  /*04c0*/  LDC.64 R2, c[0x0][0x390] ;  /* 0x0000e400ff027b82 */ /* 0x000ea20000000a00 */
[----:B0-----:R-:W-:Y:S01]  /*04d0*/  IMAD.WIDE R6, R5, 0x4, R6 ;  /* 0x0000000405067825 */ /* 0x001fe200078e0206 */
[----:B------:R-:W-:-:S03]  /*04e0*/  IADD3.X R5, PT, PT, RZ, RZ, RZ, P1, !PT ;  /* 0x000000ffff057210 */ /* 0x000fc60000ffe4ff */
[----:B-1----:R-:W-:-:S04]  /*04f0*/  IMAD.WIDE.U32 R10, R9, 0x4, R10 ;  /* 0x00000004090a7825 */ /* 0x002fc800078e000a */
[----:B------:R-:W-:Y:S02]  /*0500*/  IMAD.WIDE.U32 R8, R17, 0x4, R6 ;  /* 0x0000000411087825 */ /* 0x000fe400078e0006 */
[----:B------:R-:W3:Y:S01]  /*0510*/  LDG.E R10, desc[UR4][R10.64] ;  /* 0x000000040a0a7981 */ /* 0x000ee2000c1e1900 */
[----:B--2---:R-:W-:-:S03]  /*0520*/  LEA R2, P1, R4, R2, 0x2 ;  /* 0x0000000204027211 */ /* 0x004fc600078210ff */
[----:B------:R-:W3:Y:S01]  /*0530*/  LDG.E R6, desc[UR4][R6.64] ;  /* 0x0000000406067981 */ /* 0x000ee2000c1e1900 */
[C---:B------:R-:W-:Y:S01]  /*0540*/  IMAD.WIDE.U32 R12, R17.reuse, 0x4, R8 ;  /* 0x00000004110c7825 */ /* 0x040fe200078e0008 */
[----:B------:R-:W-:Y:S02]  /*0550*/  LEA.HI.X R3, R4, R3, R5, 0x2, P1 ;  /* 0x0000000304037211 */ /* 0x000fe400008f1405 */
[----:B------:R-:W2:Y:S04]  /*0560*/  LDG.E R9, desc[UR4][R8.64] ;  /* 0x0000000408097981 */ /* 0x000ea8000c1e1900 */
[----:B------:R-:W2:Y:S01]  /*0570*/  LDG.E R15, desc[UR4][R2.64+0x4] ;  /* 0x00000404020f7981 */ /* 0x000ea2000c1e1900 */
[----:B------:R-:W-:-:S03]  /*0580*/  IMAD.WIDE.U32 R4, R17, 0x4, R12 ;  /* 0x0000000411047825 */ /* 0x000fc600078e000c */
[----:B------:R-:W4:Y:S04]  /*0590*/  LDG.E R13, desc[UR4][R12.64] ;  /* 0x000000040c0d7981 */ /* 0x000f28000c1e1900 */
[----:B------:R-:W4:Y:S04]  /*05a0*/  LDG.E R16, desc[UR4][R2.64+0x8] ;  /* 0x0000080402107981 */ /* 0x000f28000c1e1900 */
[----:B------:R-:W5:Y:S04]  /*05b0*/  LDG.E R5, desc[UR4][R4.64] ;  /* 0x0000000404057981 */ /* 0x000f68000c1e1900 */
[----:B------:R-:W5:Y:S01]  /*05c0*/  LDG.E R19, desc[UR4][R2.64+0xc] ;  /* 0x00000c0402137981 */ /* 0x000f62000c1e1900 */
[----:B------:R-:W-:Y:S01]  /*05d0*/  IADD3 R20, PT, PT, R20, 0x4, RZ ;  /* 0x0000000414147810 */ /* 0x000fe20007ffe0ff */
[----:B---3--:R-:W-:-:S04]  /*05e0*/  FFMA R10, R6, R10, R23 ;  /* 0x0000000a060a7223 */ /* 0x008fc80000000017 */
[----:B--2---:R-:W-:-:S04]  /*05f0*/  FFMA R10, R9, R15, R10 ;  /* 0x0000000f090a7223 */ /* 0x004fc8000000000a */
[----:B----4-:R-:W-:-:S04]  /*0600*/  FFMA R10, R13, R16, R10 ;  /* 0x000000100d0a7223 */ /* 0x010fc8000000000a */
[----:B-----5:R-:W-:-:S07]  /*0610*/  FFMA R23, R5, R19, R10 ;  /* 0x0000001305177223 */ /* 0x020fce000000000a */
.L_x_34:
[----:B------:R-:W-:Y:S05]  /*0620*/  @!P0 BRA `(.L_x_31) ;  /* 0x00000000007c8947 */ /* 0x000fea0003800000 */
[----:B------:R-:W-:Y:S02]  /*0630*/  ISETP.NE.AND P1, PT, R14, 0x1, PT ;  /* 0x000000010e00780c */ /* 0x000fe40003f25270 */
[----:B------:R-:W-:-:S04]  /*0640*/  LOP3.LUT R2, R17, 0x1, RZ, 0xc0, !PT ;  /* 0x0000000111027812 */ /* 0x000fc800078ec0ff */
[----:B------:R-:W-:-:S07]  /*0650*/  ISETP.NE.U32.AND P0, PT, R2, 0x1, PT ;  /* 0x000000010200780c */ /* 0x000fce0003f05070 */
[----:B------:R-:W0:Y:S01]  /*0660*/  @P1 LDC.64 R10, c[0x0][0x390] ;  /* 0x0000e400ff0a1b82 */ /* 0x000e220000000a00 */
[CC--:B------:R-:W-:Y:S02]  /*0670*/  @P1 IADD3 R13, PT, PT, R18.reuse, R20.reuse, RZ ;  /* 0x00000014120d1210 */ /* 0x0c0fe40007ffe0ff */
[----:B------:R-:W-:-:S04]  /*0680*/  @P1 IADD3 R12, P2, PT, R18, R20, RZ ;  /* 0x00000014120c1210 */ /* 0x000fc80007f5e0ff */
[----:B------:R-:W-:Y:S01]  /*0690*/  @P1 IADD3.X R14, PT, PT, RZ, RZ, RZ, P2, !PT ;  /* 0x000000ffff0e1210 */ /* 0x000fe200017fe4ff */
[----:B------:R-:W1:Y:S08]  /*06a0*/  @P1 LDC.64 R8, c[0x0][0x388] ;  /* 0x0000e200ff081b82 */ /* 0x000e700000000a00 */
[----:B------:R-:W2:Y:S08]  /*06b0*/  @P1 LDC.64 R6, c[0x0][0x390] ;  /* 0x0000e400ff061b82 */ /* 0x000eb00000000a00 */
[----:B------:R-:W3:Y:S01]  /*06c0*/  @!P0 LDC.64 R4, c[0x0][0x388] ;  /* 0x0000e200ff048b82 */ /* 0x000ee20000000a00 */
[----:B0-----:R-:W-:-:S04]  /*06d0*/  @P1 IMAD.WIDE.U32 R10, R13, 0x4, R10 ;  /* 0x000000040d0a1825 */ /* 0x001fc800078e000a */
[CC--:B------:R-:W-:Y:S01]  /*06e0*/  @P1 IMAD R13, R20.reuse, R17.reuse, R0 ;  /* 0x00000011140d1224 */ /* 0x0c0fe200078e0200 */
[----:B------:R-:W-:Y:S01]  /*06f0*/  @P1 IADD3 R20, PT, PT, R20, 0x2, RZ ;  /* 0x0000000214141810 */ /* 0x000fe20007ffe0ff */
[----:B------:R-:W4:Y:S01]  /*0700*/  @P1 LDG.E R10, desc[UR4][R10.64] ;  /* 0x000000040a0a1981 */ /* 0x000f22000c1e1900 */
[----:B------:R-:W0:Y:S01]  /*0710*/  @!P0 LDC.64 R2, c[0x0][0x390] ;  /* 0x0000e400ff028b82 */ /* 0x000e220000000a00 */
[----:B-1----:R-:W-:Y:S01]  /*0720*/  @P1 IMAD.WIDE R8, R13, 0x4, R8 ;  /* 0x000000040d081825 */ /* 0x002fe200078e0208 */
[----:B------:R-:W-:Y:S02]  /*0730*/  @!P0 IADD3 R19, PT, PT, R18, R20, RZ ;  /* 0x0000001412138210 */ /* 0x000fe40007ffe0ff */
[----:B--2---:R-:W-:Y:S01]  /*0740*/  @P1 LEA R6, P2, R12, R6, 0x2 ;  /* 0x000000060c061211 */ /* 0x004fe200078410ff */
[----:B------:R-:W-:-:S03]  /*0750*/  @!P0 IMAD R15, R20, R17, R0 ;  /* 0x00000011140f8224 */ /* 0x000fc600078e0200 */
[----:B------:R-:W-:Y:S01]  /*0760*/  @P1 LEA.HI.X R7, R12, R7, R14, 0x2, P2 ;  /* 0x000000070c071211 */ /* 0x000fe200010f140e */
[----:B------:R-:W-:Y:S01]  /*0770*/  @P1 IMAD.WIDE.U32 R12, R17, 0x4, R8 ;  /* 0x00000004110c1825 */ /* 0x000fe200078e0008 */
[----:B------:R-:W4:Y:S03]  /*0780*/  @P1 LDG.E R14, desc[UR4][R8.64] ;  /* 0x00000004080e1981 */ /* 0x000f26000c1e1900 */
[----:B---3--:R-:W-:Y:S01]  /*0790*/  @!P0 IMAD.WIDE R4, R15, 0x4, R4 ;  /* 0x000000040f048825 */ /* 0x008fe200078e0204 */
[----:B------:R-:W2:Y:S04]  /*07a0*/  @P1 LDG.E R6, desc[UR4][R6.64+0x4] ;  /* 0x0000040406061981 */ /* 0x000ea8000c1e1900 */
[----:B------:R-:W2:Y:S01]  /*07b0*/  @P1 LDG.E R13, desc[UR4][R12.64] ;  /* 0x000000040c0d1981 */ /* 0x000ea2000c1e1900 */
[----:B0-----:R-:W-:-:S03]  /*07c0*/  @!P0 IMAD.WIDE.U32 R2, R19, 0x4, R2 ;  /* 0x0000000413028825 */ /* 0x001fc600078e0002 */
[----:B------:R-:W3:Y:S04]  /*07d0*/  @!P0 LDG.E R4, desc[UR4][R4.64] ;  /* 0x0000000404048981 */ /* 0x000ee8000c1e1900 */
[----:B------:R-:W3:Y:S01]  /*07e0*/  @!P0 LDG.E R2, desc[UR4][R2.64] ;  /* 0x0000000402028981 */ /* 0x000ee2000c1e1900 */
[----:B----4-:R-:W-:-:S04]  /*07f0*/  @P1 FFMA R10, R14, R10, R23 ;  /* 0x0000000a0e0a1223 */ /* 0x010fc80000000017 */
[----:B--2---:R-:W-:-:S04]  /*0800*/  @P1 FFMA R23, R13, R6, R10 ;  /* 0x000000060d171223 */ /* 0x004fc8000000000a */
[----:B---3--:R-:W-:-:S07]  /*0810*/  @!P0 FFMA R23, R4, R2, R23 ;  /* 0x0000000204178223 */ /* 0x008fce0000000017 */
.L_x_31:
[----:B------:R-:W1:Y:S01]  /*0820*/  LDC.64 R2, c[0x0][0x380] ;  /* 0x0000e000ff027b82 */ /* 0x000e620000000a00 */
[----:B0-----:R-:W-:-:S04]  /*0830*/  IMAD R17, R17, UR7, R0 ;  /* 0x0000000711117c24 */ /* 0x001fc8000f8e0200 */
[----:B-1----:R-:W-:-:S05]  /*0840*/  IMAD.WIDE R2, R17, 0x4, R2 ;  /* 0x0000000411027825 */ /* 0x002fca00078e0202 */
[----:B------:R-:W-:Y:S01]  /*0850*/  STG.E desc[UR4][R2.64], R23 ;  /* 0x0000001702007986 */ /* 0x000fe2000c101904 */
[----:B------:R-:W-:Y:S05]  /*0860*/  EXIT ;  /* 0x000000000000794d */ /* 0x000fea0003800000 */
.L_x_35:
        /* <DEDUP_REMOVED lines=9> */
.L_x_40:


//--------------------- .nv.shared._Z8mmult4x4PfS_S_i --------------------------
	.section	.nv.shared._Z8mmult4x4PfS_S_i,"aw",@nobits
	.sectionflags	@""
	.align	16
	.zero		1024


//--------------------- .nv.shared.reserved.0     --------------------------
	.section	.nv.shared.reserved.0,"aw",@nobits
	.weak		__nv_reservedSMEM_offset_0_alias
	.size		__nv_reservedSMEM_offset_0_alias, 0, 64
	.other		__nv_reservedSMEM_offset_0_alias,@"STO_CUDA_RESERVED_SHARED STV_DEFAULT"
__nv_reservedSMEM_offset_0_alias:
	.zero		0
	.zero		64


//--------------------- .nv.shared._Z6mmult4PfS_S_i --------------------------
	.section	.nv.shared._Z6mmult4PfS_S_i,"aw",@nobits
	.sectionflags	@""
	.align	16
	.zero		1024


//--------------------- .nv.shared._Z6mmult3PfS_S_i --------------------------
	.section	.nv.shared._Z6mmult3PfS_S_i,"aw",@nobits
	.sectionflags	@""
	.align	16
	.zero		1024


//--------------------- .nv.shared._Z6mmult2PfS_S_i --------------------------
	.section	.nv.shared._Z6mmult2PfS_S_i,"aw",@nobits
	.sectionflags	@""
	.align	16
	.zero		1024


//--------------------- .nv.shared._Z6mmult1PfS_S_i --------------------------
	.section	.nv.shared._Z6mmult1PfS_S_i,"aw",@nobits
	.sectionflags	@""
	.align	16
	.zero		1024


//--------------------- .nv.constant0._Z8mmult4x4PfS_S_i --------------------------
	.section	.nv.constant0._Z8mmult4x4PfS_S_i,"a",@progbits
	.sectionflags	@""
	.align	4
.nv.constant0._Z8mmult4x4PfS_S_i:
	.zero		924


//--------------------- .nv.constant0._Z6mmult4PfS_S_i --------------------------
	.section	.nv.constant0._Z6mmult4PfS_S_i,"a",@progbits
	.sectionflags	@""
	.align	4
.nv.constant0._Z6mmult4PfS_S_i:
	.zero		924


//--------------------- .nv.constant0._Z6mmult3PfS_S_i --------------------------
	.section	.nv.constant0._Z6mmult3PfS_S_i,"a",@progbits
	.sectionflags	@""
	.align	4
.nv.constant0._Z6mmult3PfS_S_i:
	.zero		924


//--------------------- .nv.constant0._Z6mmult2PfS_S_i --------------------------
	.section	.nv.constant0._Z6mmult2PfS_S_i,"a",@progbits
	.sectionflags	@""
	.align	4
.nv.constant0._Z6mmult2PfS_S_i:
	.zero		924


//--------------------- .nv.constant0._Z6mmult1PfS_S_i --------------------------
	.section	.nv.constant0._Z6mmult1PfS_S_i,"a",@progbits
	.sectionflags	@""
	.align	4
.nv.constant0._Z6mmult1PfS_S_i:
	.zero		924


//--------------------- SYMBOLS --------------------------

	.type		.nv.reservedSmem.offset0,@object
	.size		.nv.reservedSmem.offset0,0x4
	.type		.nv.reservedSmem.cap,@object
	.size		.nv.reservedSmem.cap,0x4
